//
// Generated by NVIDIA NVVM Compiler
//
// Compiler Build ID: CL-36424714
// Cuda compilation tools, release 13.0, V13.0.88
// Based on NVVM 20.0.0
//

.version 9.0
.target sm_100
.address_size 64

	// .globl	_Z11convolutionPfS_S_iiiiii
// _ZZ21convolution_optimizedPfS_S_iiiiiiE4tile has been demoted
// _ZZ21convolution_optimizedPfS_S_iiiiiiE4filt has been demoted
.extern .shared .align 16 .b8 sdata[];

.visible .entry _Z11convolutionPfS_S_iiiiii(
	.param .u64 .ptr .align 1 _Z11convolutionPfS_S_iiiiii_param_0,
	.param .u64 .ptr .align 1 _Z11convolutionPfS_S_iiiiii_param_1,
	.param .u64 .ptr .align 1 _Z11convolutionPfS_S_iiiiii_param_2,
	.param .u32 _Z11convolutionPfS_S_iiiiii_param_3,
	.param .u32 _Z11convolutionPfS_S_iiiiii_param_4,
	.param .u32 _Z11convolutionPfS_S_iiiiii_param_5,
	.param .u32 _Z11convolutionPfS_S_iiiiii_param_6,
	.param .u32 _Z11convolutionPfS_S_iiiiii_param_7,
	.param .u32 _Z11convolutionPfS_S_iiiiii_param_8
)
{
	.reg .pred 	%p<17>;
	.reg .b32 	%r<209>;
	.reg .b32 	%f<75>;
	.reg .b64 	%rd<70>;

	ld.param.u64 	%rd4, [_Z11convolutionPfS_S_iiiiii_param_0];
	ld.param.u64 	%rd5, [_Z11convolutionPfS_S_iiiiii_param_1];
	ld.param.u32 	%r107, [_Z11convolutionPfS_S_iiiiii_param_3];
	ld.param.u32 	%r108, [_Z11convolutionPfS_S_iiiiii_param_4];
	ld.param.u32 	%r109, [_Z11convolutionPfS_S_iiiiii_param_5];
	ld.param.u32 	%r110, [_Z11convolutionPfS_S_iiiiii_param_6];
	ld.param.u32 	%r111, [_Z11convolutionPfS_S_iiiiii_param_7];
	ld.param.u32 	%r112, [_Z11convolutionPfS_S_iiiiii_param_8];
	cvta.to.global.u64 	%rd1, %rd5;
	cvta.to.global.u64 	%rd2, %rd4;
	mov.u32 	%r113, %ctaid.x;
	mov.u32 	%r114, %ntid.x;
	mov.u32 	%r115, %tid.x;
	mad.lo.s32 	%r1, %r113, %r114, %r115;
	mov.u32 	%r116, %ctaid.y;
	mov.u32 	%r117, %ntid.y;
	mul.lo.s32 	%r2, %r116, %r117;
	mov.u32 	%r3, %tid.y;
	add.s32 	%r118, %r2, %r3;
	mov.u32 	%r5, %ctaid.z;
	sub.s32 	%r6, %r108, %r111;
	setp.gt.s32 	%p1, %r1, %r6;
	sub.s32 	%r119, %r107, %r110;
	setp.gt.s32 	%p2, %r118, %r119;
	or.pred  	%p3, %p1, %p2;
	setp.ge.s32 	%p4, %r5, %r112;
	or.pred  	%p5, %p4, %p3;
	mov.f32 	%f73, 0f00000000;
	@%p5 bra 	$L__BB0_19;
	setp.lt.s32 	%p6, %r110, 1;
	@%p6 bra 	$L__BB0_18;
	mul.lo.s32 	%r8, %r109, %r5;
	min.s32 	%r120, %r111, %r109;
	setp.lt.s32 	%p7, %r120, 1;
	@%p7 bra 	$L__BB0_18;
	and.b32  	%r9, %r109, 7;
	and.b32  	%r10, %r109, 3;
	and.b32  	%r11, %r109, 2147483640;
	and.b32  	%r12, %r109, 1;
	neg.s32 	%r13, %r11;
	mad.lo.s32 	%r14, %r110, %r8, %r110;
	mul.lo.s32 	%r122, %r111, %r110;
	shl.b32 	%r15, %r122, 3;
	add.s32 	%r123, %r8, 2;
	mul.lo.s32 	%r16, %r110, %r123;
	add.s32 	%r124, %r8, 3;
	mul.lo.s32 	%r17, %r110, %r124;
	add.s32 	%r125, %r8, 4;
	mul.lo.s32 	%r18, %r110, %r125;
	add.s32 	%r126, %r8, 6;
	mul.lo.s32 	%r19, %r110, %r126;
	add.s32 	%r127, %r8, 7;
	mul.lo.s32 	%r20, %r110, %r127;
	mul.lo.s32 	%r128, %r5, %r110;
	mul.lo.s32 	%r21, %r128, %r109;
	add.s32 	%r129, %r3, %r107;
	add.s32 	%r22, %r129, %r2;
	mul.lo.s32 	%r130, %r108, %r107;
	shl.b32 	%r23, %r130, 3;
	shl.b32 	%r131, %r107, 1;
	add.s32 	%r24, %r118, %r131;
	mad.lo.s32 	%r25, %r107, 3, %r118;
	shl.b32 	%r132, %r107, 2;
	add.s32 	%r26, %r118, %r132;
	mad.lo.s32 	%r27, %r107, 5, %r118;
	mad.lo.s32 	%r28, %r107, 6, %r118;
	mad.lo.s32 	%r29, %r107, 7, %r118;
	mov.f32 	%f73, 0f00000000;
	mov.b32 	%r187, 0;
$L__BB0_4:
	add.s32 	%r31, %r187, %r118;
	add.s32 	%r134, %r14, %r187;
	mul.lo.s32 	%r32, %r111, %r134;
	add.s32 	%r135, %r16, %r187;
	mul.lo.s32 	%r33, %r111, %r135;
	add.s32 	%r136, %r17, %r187;
	mul.lo.s32 	%r34, %r111, %r136;
	add.s32 	%r137, %r18, %r187;
	mul.lo.s32 	%r35, %r111, %r137;
	add.s32 	%r138, %r8, 5;
	mad.lo.s32 	%r139, %r110, %r138, %r187;
	mul.lo.s32 	%r36, %r111, %r139;
	add.s32 	%r140, %r19, %r187;
	mul.lo.s32 	%r37, %r111, %r140;
	add.s32 	%r141, %r20, %r187;
	mul.lo.s32 	%r38, %r111, %r141;
	add.s32 	%r142, %r21, %r187;
	mul.lo.s32 	%r39, %r111, %r142;
	add.s32 	%r143, %r22, %r187;
	mad.lo.s32 	%r40, %r108, %r143, %r1;
	add.s32 	%r144, %r24, %r187;
	mad.lo.s32 	%r41, %r108, %r144, %r1;
	add.s32 	%r145, %r25, %r187;
	mad.lo.s32 	%r42, %r108, %r145, %r1;
	add.s32 	%r146, %r26, %r187;
	mad.lo.s32 	%r43, %r108, %r146, %r1;
	add.s32 	%r147, %r27, %r187;
	mad.lo.s32 	%r44, %r108, %r147, %r1;
	add.s32 	%r148, %r28, %r187;
	mad.lo.s32 	%r45, %r108, %r148, %r1;
	add.s32 	%r149, %r29, %r187;
	mad.lo.s32 	%r46, %r108, %r149, %r1;
	mad.lo.s32 	%r47, %r108, %r31, %r1;
	mov.b32 	%r188, 0;
$L__BB0_5:
	setp.lt.u32 	%p8, %r109, 8;
	add.s32 	%r49, %r188, %r1;
	mov.b32 	%r207, 0;
	@%p8 bra 	$L__BB0_8;
	add.s32 	%r204, %r32, %r188;
	add.s32 	%r203, %r33, %r188;
	add.s32 	%r202, %r34, %r188;
	add.s32 	%r201, %r35, %r188;
	add.s32 	%r200, %r36, %r188;
	add.s32 	%r199, %r37, %r188;
	add.s32 	%r198, %r38, %r188;
	add.s32 	%r197, %r39, %r188;
	add.s32 	%r196, %r40, %r188;
	add.s32 	%r195, %r41, %r188;
	add.s32 	%r194, %r42, %r188;
	add.s32 	%r193, %r43, %r188;
	add.s32 	%r192, %r44, %r188;
	add.s32 	%r191, %r45, %r188;
	add.s32 	%r190, %r46, %r188;
	add.s32 	%r189, %r47, %r188;
	mov.u32 	%r205, %r13;
$L__BB0_7:
	.pragma "nounroll";
	mul.wide.s32 	%rd6, %r197, 4;
	add.s64 	%rd7, %rd1, %rd6;
	mul.wide.s32 	%rd8, %r189, 4;
	add.s64 	%rd9, %rd2, %rd8;
	ld.global.f32 	%f20, [%rd9];
	ld.global.f32 	%f21, [%rd7];
	fma.rn.f32 	%f22, %f20, %f21, %f73;
	mul.wide.s32 	%rd10, %r196, 4;
	add.s64 	%rd11, %rd2, %rd10;
	ld.global.f32 	%f23, [%rd11];
	mul.wide.s32 	%rd12, %r204, 4;
	add.s64 	%rd13, %rd1, %rd12;
	ld.global.f32 	%f24, [%rd13];
	fma.rn.f32 	%f25, %f23, %f24, %f22;
	mul.wide.s32 	%rd14, %r195, 4;
	add.s64 	%rd15, %rd2, %rd14;
	ld.global.f32 	%f26, [%rd15];
	mul.wide.s32 	%rd16, %r203, 4;
	add.s64 	%rd17, %rd1, %rd16;
	ld.global.f32 	%f27, [%rd17];
	fma.rn.f32 	%f28, %f26, %f27, %f25;
	mul.wide.s32 	%rd18, %r194, 4;
	add.s64 	%rd19, %rd2, %rd18;
	ld.global.f32 	%f29, [%rd19];
	mul.wide.s32 	%rd20, %r202, 4;
	add.s64 	%rd21, %rd1, %rd20;
	ld.global.f32 	%f30, [%rd21];
	fma.rn.f32 	%f31, %f29, %f30, %f28;
	mul.wide.s32 	%rd22, %r193, 4;
	add.s64 	%rd23, %rd2, %rd22;
	ld.global.f32 	%f32, [%rd23];
	mul.wide.s32 	%rd24, %r201, 4;
	add.s64 	%rd25, %rd1, %rd24;
	ld.global.f32 	%f33, [%rd25];
	fma.rn.f32 	%f34, %f32, %f33, %f31;
	mul.wide.s32 	%rd26, %r192, 4;
	add.s64 	%rd27, %rd2, %rd26;
	ld.global.f32 	%f35, [%rd27];
	mul.wide.s32 	%rd28, %r200, 4;
	add.s64 	%rd29, %rd1, %rd28;
	ld.global.f32 	%f36, [%rd29];
	fma.rn.f32 	%f37, %f35, %f36, %f34;
	mul.wide.s32 	%rd30, %r191, 4;
	add.s64 	%rd31, %rd2, %rd30;
	ld.global.f32 	%f38, [%rd31];
	mul.wide.s32 	%rd32, %r199, 4;
	add.s64 	%rd33, %rd1, %rd32;
	ld.global.f32 	%f39, [%rd33];
	fma.rn.f32 	%f40, %f38, %f39, %f37;
	mul.wide.s32 	%rd34, %r190, 4;
	add.s64 	%rd35, %rd2, %rd34;
	ld.global.f32 	%f41, [%rd35];
	mul.wide.s32 	%rd36, %r198, 4;
	add.s64 	%rd37, %rd1, %rd36;
	ld.global.f32 	%f42, [%rd37];
	fma.rn.f32 	%f73, %f41, %f42, %f40;
	add.s32 	%r205, %r205, 8;
	add.s32 	%r204, %r204, %r15;
	add.s32 	%r203, %r203, %r15;
	add.s32 	%r202, %r202, %r15;
	add.s32 	%r201, %r201, %r15;
	add.s32 	%r200, %r200, %r15;
	add.s32 	%r199, %r199, %r15;
	add.s32 	%r198, %r198, %r15;
	add.s32 	%r197, %r197, %r15;
	add.s32 	%r196, %r196, %r23;
	add.s32 	%r195, %r195, %r23;
	add.s32 	%r194, %r194, %r23;
	add.s32 	%r193, %r193, %r23;
	add.s32 	%r192, %r192, %r23;
	add.s32 	%r191, %r191, %r23;
	add.s32 	%r190, %r190, %r23;
	add.s32 	%r189, %r189, %r23;
	setp.ne.s32 	%p9, %r205, 0;
	mov.u32 	%r207, %r11;
	@%p9 bra 	$L__BB0_7;
$L__BB0_8:
	setp.eq.s32 	%p10, %r9, 0;
	@%p10 bra 	$L__BB0_16;
	add.s32 	%r151, %r9, -1;
	setp.lt.u32 	%p11, %r151, 3;
	@%p11 bra 	$L__BB0_11;
	mad.lo.s32 	%r152, %r207, %r107, %r31;
	mad.lo.s32 	%r153, %r152, %r108, %r49;
	add.s32 	%r154, %r207, %r8;
	mad.lo.s32 	%r155, %r154, %r110, %r187;
	mad.lo.s32 	%r156, %r155, %r111, %r188;
	mul.wide.s32 	%rd38, %r153, 4;
	add.s64 	%rd39, %rd2, %rd38;
	ld.global.f32 	%f44, [%rd39];
	mul.wide.s32 	%rd40, %r156, 4;
	add.s64 	%rd41, %rd1, %rd40;
	ld.global.f32 	%f45, [%rd41];
	fma.rn.f32 	%f46, %f44, %f45, %f73;
	add.s32 	%r157, %r152, %r107;
	mad.lo.s32 	%r158, %r157, %r108, %r49;
	add.s32 	%r159, %r155, %r110;
	mad.lo.s32 	%r160, %r159, %r111, %r188;
	mul.wide.s32 	%rd42, %r158, 4;
	add.s64 	%rd43, %rd2, %rd42;
	ld.global.f32 	%f47, [%rd43];
	mul.wide.s32 	%rd44, %r160, 4;
	add.s64 	%rd45, %rd1, %rd44;
	ld.global.f32 	%f48, [%rd45];
	fma.rn.f32 	%f49, %f47, %f48, %f46;
	add.s32 	%r161, %r157, %r107;
	mad.lo.s32 	%r162, %r161, %r108, %r49;
	add.s32 	%r163, %r159, %r110;
	mad.lo.s32 	%r164, %r163, %r111, %r188;
	mul.wide.s32 	%rd46, %r162, 4;
	add.s64 	%rd47, %rd2, %rd46;
	ld.global.f32 	%f50, [%rd47];
	mul.wide.s32 	%rd48, %r164, 4;
	add.s64 	%rd49, %rd1, %rd48;
	ld.global.f32 	%f51, [%rd49];
	fma.rn.f32 	%f52, %f50, %f51, %f49;
	add.s32 	%r165, %r161, %r107;
	mad.lo.s32 	%r166, %r165, %r108, %r49;
	add.s32 	%r167, %r163, %r110;
	mad.lo.s32 	%r168, %r167, %r111, %r188;
	mul.wide.s32 	%rd50, %r166, 4;
	add.s64 	%rd51, %rd2, %rd50;
	ld.global.f32 	%f53, [%rd51];
	mul.wide.s32 	%rd52, %r168, 4;
	add.s64 	%rd53, %rd1, %rd52;
	ld.global.f32 	%f54, [%rd53];
	fma.rn.f32 	%f73, %f53, %f54, %f52;
	add.s32 	%r207, %r207, 4;
$L__BB0_11:
	setp.eq.s32 	%p12, %r10, 0;
	@%p12 bra 	$L__BB0_16;
	setp.eq.s32 	%p13, %r10, 1;
	@%p13 bra 	$L__BB0_14;
	mad.lo.s32 	%r169, %r207, %r107, %r31;
	mad.lo.s32 	%r170, %r169, %r108, %r49;
	add.s32 	%r171, %r207, %r8;
	mad.lo.s32 	%r172, %r171, %r110, %r187;
	mad.lo.s32 	%r173, %r172, %r111, %r188;
	mul.wide.s32 	%rd54, %r170, 4;
	add.s64 	%rd55, %rd2, %rd54;
	ld.global.f32 	%f56, [%rd55];
	mul.wide.s32 	%rd56, %r173, 4;
	add.s64 	%rd57, %rd1, %rd56;
	ld.global.f32 	%f57, [%rd57];
	fma.rn.f32 	%f58, %f56, %f57, %f73;
	add.s32 	%r174, %r169, %r107;
	mad.lo.s32 	%r175, %r174, %r108, %r49;
	add.s32 	%r176, %r172, %r110;
	mad.lo.s32 	%r177, %r176, %r111, %r188;
	mul.wide.s32 	%rd58, %r175, 4;
	add.s64 	%rd59, %rd2, %rd58;
	ld.global.f32 	%f59, [%rd59];
	mul.wide.s32 	%rd60, %r177, 4;
	add.s64 	%rd61, %rd1, %rd60;
	ld.global.f32 	%f60, [%rd61];
	fma.rn.f32 	%f73, %f59, %f60, %f58;
	add.s32 	%r207, %r207, 2;
$L__BB0_14:
	setp.eq.s32 	%p14, %r12, 0;
	@%p14 bra 	$L__BB0_16;
	mad.lo.s32 	%r178, %r207, %r107, %r31;
	mad.lo.s32 	%r179, %r178, %r108, %r49;
	add.s32 	%r180, %r207, %r8;
	mad.lo.s32 	%r181, %r180, %r110, %r187;
	mad.lo.s32 	%r182, %r181, %r111, %r188;
	mul.wide.s32 	%rd62, %r179, 4;
	add.s64 	%rd63, %rd2, %rd62;
	ld.global.f32 	%f61, [%rd63];
	mul.wide.s32 	%rd64, %r182, 4;
	add.s64 	%rd65, %rd1, %rd64;
	ld.global.f32 	%f62, [%rd65];
	fma.rn.f32 	%f73, %f61, %f62, %f73;
$L__BB0_16:
	add.s32 	%r188, %r188, 1;
	setp.ne.s32 	%p15, %r188, %r111;
	@%p15 bra 	$L__BB0_5;
	add.s32 	%r187, %r187, 1;
	setp.ne.s32 	%p16, %r187, %r110;
	@%p16 bra 	$L__BB0_4;
$L__BB0_18:
	ld.param.u64 	%rd69, [_Z11convolutionPfS_S_iiiiii_param_2];
	mad.lo.s32 	%r183, %r5, %r119, %r5;
	add.s32 	%r184, %r183, %r118;
	mad.lo.s32 	%r185, %r184, %r6, %r184;
	add.s32 	%r186, %r185, %r1;
	cvta.to.global.u64 	%rd66, %rd69;
	mul.wide.s32 	%rd67, %r186, 4;
	add.s64 	%rd68, %rd66, %rd67;
	st.global.f32 	[%rd68], %f73;
$L__BB0_19:
	ret;

}
	// .globl	_Z21convolution_optimizedPfS_S_iiiiii
.visible .entry _Z21convolution_optimizedPfS_S_iiiiii(
	.param .u64 .ptr .align 1 _Z21convolution_optimizedPfS_S_iiiiii_param_0,
	.param .u64 .ptr .align 1 _Z21convolution_optimizedPfS_S_iiiiii_param_1,
	.param .u64 .ptr .align 1 _Z21convolution_optimizedPfS_S_iiiiii_param_2,
	.param .u32 _Z21convolution_optimizedPfS_S_iiiiii_param_3,
	.param .u32 _Z21convolution_optimizedPfS_S_iiiiii_param_4,
	.param .u32 _Z21convolution_optimizedPfS_S_iiiiii_param_5,
	.param .u32 _Z21convolution_optimizedPfS_S_iiiiii_param_6,
	.param .u32 _Z21convolution_optimizedPfS_S_iiiiii_param_7,
	.param .u32 _Z21convolution_optimizedPfS_S_iiiiii_param_8
)
{
	.reg .pred 	%p<17>;
	.reg .b32 	%r<43>;
	.reg .b32 	%f<33>;
	.reg .b64 	%rd<25>;
	// demoted variable
	.shared .align 4 .b8 _ZZ21convolution_optimizedPfS_S_iiiiiiE4tile[1296];
	// demoted variable
	.shared .align 4 .b8 _ZZ21convolution_optimizedPfS_S_iiiiiiE4filt[36];
	ld.param.u64 	%rd4, [_Z21convolution_optimizedPfS_S_iiiiii_param_0];
	ld.param.u64 	%rd2, [_Z21convolution_optimizedPfS_S_iiiiii_param_1];
	ld.param.u64 	%rd3, [_Z21convolution_optimizedPfS_S_iiiiii_param_2];
	ld.param.u32 	%r13, [_Z21convolution_optimizedPfS_S_iiiiii_param_3];
	ld.param.u32 	%r14, [_Z21convolution_optimizedPfS_S_iiiiii_param_4];
	ld.param.u32 	%r15, [_Z21convolution_optimizedPfS_S_iiiiii_param_6];
	ld.param.u32 	%r16, [_Z21convolution_optimizedPfS_S_iiiiii_param_7];
	cvta.to.global.u64 	%rd1, %rd4;
	mov.u32 	%r17, %ctaid.x;
	shl.b32 	%r18, %r17, 4;
	mov.u32 	%r1, %tid.x;
	add.s32 	%r2, %r18, %r1;
	mov.u32 	%r19, %ctaid.y;
	shl.b32 	%r20, %r19, 4;
	mov.u32 	%r21, %tid.y;
	add.s32 	%r4, %r20, %r21;
	mov.u32 	%r5, %ctaid.z;
	max.u32 	%r22, %r1, %r21;
	setp.gt.u32 	%p1, %r22, 2;
	@%p1 bra 	$L__BB1_2;
	cvta.to.global.u64 	%rd5, %rd2;
	mad.lo.s32 	%r23, %r15, %r5, %r21;
	mad.lo.s32 	%r24, %r23, %r16, %r1;
	mul.wide.u32 	%rd6, %r24, 4;
	add.s64 	%rd7, %rd5, %rd6;
	ld.global.f32 	%f1, [%rd7];
	mov.u32 	%r25, _ZZ21convolution_optimizedPfS_S_iiiiiiE4filt;
	mad.lo.s32 	%r26, %r21, 12, %r25;
	shl.b32 	%r27, %r1, 2;
	add.s32 	%r28, %r26, %r27;
	st.shared.f32 	[%r28], %f1;
$L__BB1_2:
	bar.sync 	0;
	setp.ge.s32 	%p2, %r4, %r13;
	mov.u32 	%r29, _ZZ21convolution_optimizedPfS_S_iiiiiiE4tile;
	mad.lo.s32 	%r30, %r21, 72, %r29;
	mul.lo.s32 	%r6, %r4, %r14;
	setp.ge.s32 	%p3, %r2, %r14;
	shl.b32 	%r31, %r1, 2;
	add.s32 	%r7, %r30, %r31;
	or.pred  	%p4, %p2, %p3;
	@%p4 bra 	$L__BB1_4;
	add.s32 	%r33, %r2, %r6;
	mul.wide.s32 	%rd8, %r33, 4;
	add.s64 	%rd9, %rd1, %rd8;
	ld.global.f32 	%f2, [%rd9];
	st.shared.f32 	[%r7], %f2;
	bra.uni 	$L__BB1_5;
$L__BB1_4:
	mov.b32 	%r32, 0;
	st.shared.u32 	[%r7], %r32;
$L__BB1_5:
	setp.lt.s32 	%p5, %r4, %r13;
	add.s32 	%r8, %r2, 16;
	setp.lt.s32 	%p6, %r8, %r14;
	and.pred  	%p7, %p5, %p6;
	@%p7 bra 	$L__BB1_7;
	mov.b32 	%r34, 0;
	st.shared.u32 	[%r7+64], %r34;
	bra.uni 	$L__BB1_8;
$L__BB1_7:
	cvt.s64.s32 	%rd10, %r6;
	cvt.s64.s32 	%rd11, %r2;
	add.s64 	%rd12, %rd11, %rd10;
	shl.b64 	%rd13, %rd12, 2;
	add.s64 	%rd14, %rd1, %rd13;
	ld.global.f32 	%f3, [%rd14+64];
	st.shared.f32 	[%r7+64], %f3;
$L__BB1_8:
	setp.lt.s32 	%p8, %r2, %r14;
	add.s32 	%r9, %r4, 16;
	setp.lt.s32 	%p9, %r9, %r13;
	shl.b32 	%r35, %r14, 4;
	add.s32 	%r10, %r6, %r35;
	and.pred  	%p10, %p9, %p8;
	@%p10 bra 	$L__BB1_10;
	mov.b32 	%r36, 0;
	st.shared.u32 	[%r7+1152], %r36;
	bra.uni 	$L__BB1_11;
$L__BB1_10:
	add.s32 	%r37, %r2, %r10;
	mul.wide.s32 	%rd15, %r37, 4;
	add.s64 	%rd16, %rd1, %rd15;
	ld.global.f32 	%f4, [%rd16];
	st.shared.f32 	[%r7+1152], %f4;
$L__BB1_11:
	setp.lt.s32 	%p11, %r9, %r13;
	setp.lt.s32 	%p12, %r8, %r14;
	and.pred  	%p13, %p11, %p12;
	@%p13 bra 	$L__BB1_13;
	mov.b32 	%r38, 0;
	st.shared.u32 	[%r7+1216], %r38;
	bra.uni 	$L__BB1_14;
$L__BB1_13:
	cvt.s64.s32 	%rd17, %r10;
	cvt.s64.s32 	%rd18, %r2;
	add.s64 	%rd19, %rd18, %rd17;
	shl.b64 	%rd20, %rd19, 2;
	add.s64 	%rd21, %rd1, %rd20;
	ld.global.f32 	%f5, [%rd21+64];
	st.shared.f32 	[%r7+1216], %f5;
$L__BB1_14:
	bar.sync 	0;
	sub.s32 	%r11, %r14, %r16;
	setp.gt.s32 	%p14, %r2, %r11;
	sub.s32 	%r12, %r13, %r15;
	setp.gt.s32 	%p15, %r4, %r12;
	or.pred  	%p16, %p14, %p15;
	@%p16 bra 	$L__BB1_16;
	ld.shared.f32 	%f6, [%r7];
	ld.shared.f32 	%f7, [_ZZ21convolution_optimizedPfS_S_iiiiiiE4filt];
	fma.rn.f32 	%f8, %f6, %f7, 0f00000000;
	ld.shared.f32 	%f9, [%r7+4];
	ld.shared.f32 	%f10, [_ZZ21convolution_optimizedPfS_S_iiiiiiE4filt+4];
	fma.rn.f32 	%f11, %f9, %f10, %f8;
	ld.shared.f32 	%f12, [%r7+8];
	ld.shared.f32 	%f13, [_ZZ21convolution_optimizedPfS_S_iiiiiiE4filt+8];
	fma.rn.f32 	%f14, %f12, %f13, %f11;
	ld.shared.f32 	%f15, [%r7+72];
	ld.shared.f32 	%f16, [_ZZ21convolution_optimizedPfS_S_iiiiiiE4filt+12];
	fma.rn.f32 	%f17, %f15, %f16, %f14;
	ld.shared.f32 	%f18, [%r7+76];
	ld.shared.f32 	%f19, [_ZZ21convolution_optimizedPfS_S_iiiiiiE4filt+16];
	fma.rn.f32 	%f20, %f18, %f19, %f17;
	ld.shared.f32 	%f21, [%r7+80];
	ld.shared.f32 	%f22, [_ZZ21convolution_optimizedPfS_S_iiiiiiE4filt+20];
	fma.rn.f32 	%f23, %f21, %f22, %f20;
	ld.shared.f32 	%f24, [%r7+144];
	ld.shared.f32 	%f25, [_ZZ21convolution_optimizedPfS_S_iiiiiiE4filt+24];
	fma.rn.f32 	%f26, %f24, %f25, %f23;
	ld.shared.f32 	%f27, [%r7+148];
	ld.shared.f32 	%f28, [_ZZ21convolution_optimizedPfS_S_iiiiiiE4filt+28];
	fma.rn.f32 	%f29, %f27, %f28, %f26;
	ld.shared.f32 	%f30, [%r7+152];
	ld.shared.f32 	%f31, [_ZZ21convolution_optimizedPfS_S_iiiiiiE4filt+32];
	fma.rn.f32 	%f32, %f30, %f31, %f29;
	mad.lo.s32 	%r39, %r5, %r12, %r5;
	add.s32 	%r40, %r39, %r4;
	mad.lo.s32 	%r41, %r40, %r11, %r40;
	add.s32 	%r42, %r41, %r2;
	cvta.to.global.u64 	%rd22, %rd3;
	mul.wide.s32 	%rd23, %r42, 4;
	add.s64 	%rd24, %rd22, %rd23;
	st.global.f32 	[%rd24], %f32;
$L__BB1_16:
	ret;

}
	// .globl	_Z15relu_activationPfi
.visible .entry _Z15relu_activationPfi(
	.param .u64 .ptr .align 1 _Z15relu_activationPfi_param_0,
	.param .u32 _Z15relu_activationPfi_param_1
)
{
	.reg .pred 	%p<2>;
	.reg .b32 	%r<6>;
	.reg .b32 	%f<3>;
	.reg .b64 	%rd<5>;

	ld.param.u64 	%rd1, [_Z15relu_activationPfi_param_0];
	ld.param.u32 	%r2, [_Z15relu_activationPfi_param_1];
	mov.u32 	%r3, %ctaid.x;
	mov.u32 	%r4, %ntid.x;
	mov.u32 	%r5, %tid.x;
	mad.lo.s32 	%r1, %r3, %r4, %r5;
	setp.ge.s32 	%p1, %r1, %r2;
	@%p1 bra 	$L__BB2_2;
	cvta.to.global.u64 	%rd2, %rd1;
	mul.wide.s32 	%rd3, %r1, 4;
	add.s64 	%rd4, %rd2, %rd3;
	ld.global.f32 	%f1, [%rd4];
	max.f32 	%f2, %f1, 0f00000000;
	st.global.f32 	[%rd4], %f2;
$L__BB2_2:
	ret;

}
	// .globl	_Z11max_poolingPfS_iiii
.visible .entry _Z11max_poolingPfS_iiii(
	.param .u64 .ptr .align 1 _Z11max_poolingPfS_iiii_param_0,
	.param .u64 .ptr .align 1 _Z11max_poolingPfS_iiii_param_1,
	.param .u32 _Z11max_poolingPfS_iiii_param_2,
	.param .u32 _Z11max_poolingPfS_iiii_param_3,
	.param .u32 _Z11max_poolingPfS_iiii_param_4,
	.param .u32 _Z11max_poolingPfS_iiii_param_5
)
{
	.reg .pred 	%p<50>;
	.reg .b32 	%r<53>;
	.reg .b32 	%f<87>;
	.reg .b64 	%rd<16>;

	ld.param.u64 	%rd5, [_Z11max_poolingPfS_iiii_param_0];
	ld.param.u64 	%rd4, [_Z11max_poolingPfS_iiii_param_1];
	ld.param.u32 	%r26, [_Z11max_poolingPfS_iiii_param_2];
	ld.param.u32 	%r27, [_Z11max_poolingPfS_iiii_param_3];
	ld.param.u32 	%r28, [_Z11max_poolingPfS_iiii_param_4];
	ld.param.u32 	%r29, [_Z11max_poolingPfS_iiii_param_5];
	cvta.to.global.u64 	%rd1, %rd5;
	mov.u32 	%r30, %ctaid.x;
	mov.u32 	%r31, %ntid.x;
	mov.u32 	%r32, %tid.x;
	mad.lo.s32 	%r1, %r30, %r31, %r32;
	mov.u32 	%r33, %ctaid.y;
	mov.u32 	%r34, %ntid.y;
	mov.u32 	%r35, %tid.y;
	mad.lo.s32 	%r2, %r33, %r34, %r35;
	mov.u32 	%r3, %ctaid.z;
	div.s32 	%r4, %r27, %r29;
	setp.ge.s32 	%p4, %r1, %r4;
	mov.pred 	%p49, -1;
	@%p4 bra 	$L__BB3_2;
	div.s32 	%r36, %r26, %r29;
	setp.ge.s32 	%p49, %r2, %r36;
$L__BB3_2:
	setp.ge.s32 	%p5, %r3, %r28;
	or.pred  	%p6, %p5, %p49;
	@%p6 bra 	$L__BB3_21;
	setp.lt.s32 	%p7, %r29, 1;
	mov.f32 	%f85, 0fFF800000;
	@%p7 bra 	$L__BB3_20;
	mul.lo.s32 	%r5, %r29, %r1;
	mul.lo.s32 	%r38, %r26, %r3;
	mad.lo.s32 	%r6, %r29, %r2, %r38;
	and.b32  	%r7, %r29, 15;
	add.s32 	%r8, %r7, -1;
	and.b32  	%r9, %r29, 7;
	add.s32 	%r10, %r9, -1;
	and.b32  	%r11, %r29, 2147483632;
	and.b32  	%r12, %r29, 3;
	neg.s32 	%r13, %r11;
	add.s64 	%rd2, %rd1, 32;
	mov.f32 	%f85, 0fFF800000;
	mov.b32 	%r47, 0;
$L__BB3_5:
	setp.lt.u32 	%p8, %r29, 16;
	add.s32 	%r40, %r6, %r47;
	mad.lo.s32 	%r15, %r40, %r27, %r5;
	mov.b32 	%r51, 0;
	@%p8 bra 	$L__BB3_8;
	mov.u32 	%r48, %r15;
	mov.u32 	%r49, %r13;
$L__BB3_7:
	.pragma "nounroll";
	mul.wide.s32 	%rd6, %r48, 4;
	add.s64 	%rd7, %rd2, %rd6;
	ld.global.f32 	%f20, [%rd7+-32];
	setp.gt.f32 	%p9, %f20, %f85;
	selp.f32 	%f21, %f20, %f85, %p9;
	ld.global.f32 	%f22, [%rd7+-28];
	setp.gt.f32 	%p10, %f22, %f21;
	selp.f32 	%f23, %f22, %f21, %p10;
	ld.global.f32 	%f24, [%rd7+-24];
	setp.gt.f32 	%p11, %f24, %f23;
	selp.f32 	%f25, %f24, %f23, %p11;
	ld.global.f32 	%f26, [%rd7+-20];
	setp.gt.f32 	%p12, %f26, %f25;
	selp.f32 	%f27, %f26, %f25, %p12;
	ld.global.f32 	%f28, [%rd7+-16];
	setp.gt.f32 	%p13, %f28, %f27;
	selp.f32 	%f29, %f28, %f27, %p13;
	ld.global.f32 	%f30, [%rd7+-12];
	setp.gt.f32 	%p14, %f30, %f29;
	selp.f32 	%f31, %f30, %f29, %p14;
	ld.global.f32 	%f32, [%rd7+-8];
	setp.gt.f32 	%p15, %f32, %f31;
	selp.f32 	%f33, %f32, %f31, %p15;
	ld.global.f32 	%f34, [%rd7+-4];
	setp.gt.f32 	%p16, %f34, %f33;
	selp.f32 	%f35, %f34, %f33, %p16;
	ld.global.f32 	%f36, [%rd7];
	setp.gt.f32 	%p17, %f36, %f35;
	selp.f32 	%f37, %f36, %f35, %p17;
	ld.global.f32 	%f38, [%rd7+4];
	setp.gt.f32 	%p18, %f38, %f37;
	selp.f32 	%f39, %f38, %f37, %p18;
	ld.global.f32 	%f40, [%rd7+8];
	setp.gt.f32 	%p19, %f40, %f39;
	selp.f32 	%f41, %f40, %f39, %p19;
	ld.global.f32 	%f42, [%rd7+12];
	setp.gt.f32 	%p20, %f42, %f41;
	selp.f32 	%f43, %f42, %f41, %p20;
	ld.global.f32 	%f44, [%rd7+16];
	setp.gt.f32 	%p21, %f44, %f43;
	selp.f32 	%f45, %f44, %f43, %p21;
	ld.global.f32 	%f46, [%rd7+20];
	setp.gt.f32 	%p22, %f46, %f45;
	selp.f32 	%f47, %f46, %f45, %p22;
	ld.global.f32 	%f48, [%rd7+24];
	setp.gt.f32 	%p23, %f48, %f47;
	selp.f32 	%f49, %f48, %f47, %p23;
	ld.global.f32 	%f50, [%rd7+28];
	setp.gt.f32 	%p24, %f50, %f49;
	selp.f32 	%f85, %f50, %f49, %p24;
	add.s32 	%r49, %r49, 16;
	add.s32 	%r48, %r48, 16;
	setp.ne.s32 	%p25, %r49, 0;
	mov.u32 	%r51, %r11;
	@%p25 bra 	$L__BB3_7;
$L__BB3_8:
	setp.eq.s32 	%p26, %r7, 0;
	@%p26 bra 	$L__BB3_19;
	setp.lt.u32 	%p27, %r8, 7;
	@%p27 bra 	$L__BB3_11;
	add.s32 	%r41, %r15, %r51;
	mul.wide.s32 	%rd8, %r41, 4;
	add.s64 	%rd9, %rd1, %rd8;
	ld.global.f32 	%f52, [%rd9];
	setp.gt.f32 	%p28, %f52, %f85;
	selp.f32 	%f53, %f52, %f85, %p28;
	ld.global.f32 	%f54, [%rd9+4];
	setp.gt.f32 	%p29, %f54, %f53;
	selp.f32 	%f55, %f54, %f53, %p29;
	ld.global.f32 	%f56, [%rd9+8];
	setp.gt.f32 	%p30, %f56, %f55;
	selp.f32 	%f57, %f56, %f55, %p30;
	ld.global.f32 	%f58, [%rd9+12];
	setp.gt.f32 	%p31, %f58, %f57;
	selp.f32 	%f59, %f58, %f57, %p31;
	ld.global.f32 	%f60, [%rd9+16];
	setp.gt.f32 	%p32, %f60, %f59;
	selp.f32 	%f61, %f60, %f59, %p32;
	ld.global.f32 	%f62, [%rd9+20];
	setp.gt.f32 	%p33, %f62, %f61;
	selp.f32 	%f63, %f62, %f61, %p33;
	ld.global.f32 	%f64, [%rd9+24];
	setp.gt.f32 	%p34, %f64, %f63;
	selp.f32 	%f65, %f64, %f63, %p34;
	ld.global.f32 	%f66, [%rd9+28];
	setp.gt.f32 	%p35, %f66, %f65;
	selp.f32 	%f85, %f66, %f65, %p35;
	add.s32 	%r51, %r51, 8;
$L__BB3_11:
	setp.eq.s32 	%p36, %r9, 0;
	@%p36 bra 	$L__BB3_19;
	setp.lt.u32 	%p37, %r10, 3;
	@%p37 bra 	$L__BB3_14;
	add.s32 	%r42, %r15, %r51;
	mul.wide.s32 	%rd10, %r42, 4;
	add.s64 	%rd11, %rd1, %rd10;
	ld.global.f32 	%f68, [%rd11];
	setp.gt.f32 	%p38, %f68, %f85;
	selp.f32 	%f69, %f68, %f85, %p38;
	ld.global.f32 	%f70, [%rd11+4];
	setp.gt.f32 	%p39, %f70, %f69;
	selp.f32 	%f71, %f70, %f69, %p39;
	ld.global.f32 	%f72, [%rd11+8];
	setp.gt.f32 	%p40, %f72, %f71;
	selp.f32 	%f73, %f72, %f71, %p40;
	ld.global.f32 	%f74, [%rd11+12];
	setp.gt.f32 	%p41, %f74, %f73;
	selp.f32 	%f85, %f74, %f73, %p41;
	add.s32 	%r51, %r51, 4;
$L__BB3_14:
	setp.eq.s32 	%p42, %r12, 0;
	@%p42 bra 	$L__BB3_19;
	setp.eq.s32 	%p43, %r12, 1;
	add.s32 	%r43, %r15, %r51;
	mul.wide.s32 	%rd12, %r43, 4;
	add.s64 	%rd3, %rd1, %rd12;
	ld.global.f32 	%f75, [%rd3];
	setp.gt.f32 	%p44, %f75, %f85;
	selp.f32 	%f85, %f75, %f85, %p44;
	@%p43 bra 	$L__BB3_19;
	setp.eq.s32 	%p45, %r12, 2;
	ld.global.f32 	%f76, [%rd3+4];
	setp.gt.f32 	%p46, %f76, %f85;
	selp.f32 	%f85, %f76, %f85, %p46;
	@%p45 bra 	$L__BB3_19;
	ld.global.f32 	%f14, [%rd3+8];
	setp.leu.f32 	%p47, %f14, %f85;
	@%p47 bra 	$L__BB3_19;
	mov.f32 	%f85, %f14;
$L__BB3_19:
	add.s32 	%r47, %r47, 1;
	setp.ne.s32 	%p48, %r47, %r29;
	@%p48 bra 	$L__BB3_5;
$L__BB3_20:
	div.s32 	%r44, %r26, %r29;
	mad.lo.s32 	%r45, %r44, %r3, %r2;
	mad.lo.s32 	%r46, %r45, %r4, %r1;
	cvta.to.global.u64 	%rd13, %rd4;
	mul.wide.s32 	%rd14, %r46, 4;
	add.s64 	%rd15, %rd13, %rd14;
	st.global.f32 	[%rd15], %f85;
$L__BB3_21:
	ret;

}
	// .globl	_Z18softmax_activationPfS_i
.visible .entry _Z18softmax_activationPfS_i(
	.param .u64 .ptr .align 1 _Z18softmax_activationPfS_i_param_0,
	.param .u64 .ptr .align 1 _Z18softmax_activationPfS_i_param_1,
	.param .u32 _Z18softmax_activationPfS_i_param_2
)
{
	.reg .pred 	%p<12>;
	.reg .b32 	%r<22>;
	.reg .b32 	%f<32>;
	.reg .b64 	%rd<9>;

	ld.param.u64 	%rd3, [_Z18softmax_activationPfS_i_param_0];
	ld.param.u64 	%rd2, [_Z18softmax_activationPfS_i_param_1];
	ld.param.u32 	%r9, [_Z18softmax_activationPfS_i_param_2];
	cvta.to.global.u64 	%rd4, %rd3;
	mov.u32 	%r1, %tid.x;
	mov.u32 	%r10, %ctaid.x;
	mov.u32 	%r21, %ntid.x;
	mad.lo.s32 	%r3, %r10, %r21, %r1;
	setp.ge.u32 	%p1, %r3, %r9;
	mul.wide.u32 	%rd5, %r3, 4;
	add.s64 	%rd1, %rd4, %rd5;
	mov.f32 	%f30, 0fFF800000;
	@%p1 bra 	$L__BB4_2;
	ld.global.f32 	%f30, [%rd1];
$L__BB4_2:
	shl.b32 	%r11, %r1, 2;
	mov.u32 	%r12, sdata;
	add.s32 	%r4, %r12, %r11;
	st.shared.f32 	[%r4], %f30;
	bar.sync 	0;
	setp.lt.u32 	%p2, %r21, 2;
	@%p2 bra 	$L__BB4_7;
	mov.u32 	%r20, %r21;
$L__BB4_4:
	shr.u32 	%r6, %r20, 1;
	setp.ge.u32 	%p3, %r1, %r6;
	add.s32 	%r13, %r6, %r3;
	setp.ge.u32 	%p4, %r13, %r9;
	or.pred  	%p5, %p3, %p4;
	@%p5 bra 	$L__BB4_6;
	ld.shared.f32 	%f8, [%r4];
	shl.b32 	%r14, %r6, 2;
	add.s32 	%r15, %r4, %r14;
	ld.shared.f32 	%f9, [%r15];
	max.f32 	%f10, %f8, %f9;
	st.shared.f32 	[%r4], %f10;
$L__BB4_6:
	bar.sync 	0;
	setp.gt.u32 	%p6, %r20, 3;
	mov.u32 	%r20, %r6;
	@%p6 bra 	$L__BB4_4;
$L__BB4_7:
	setp.ge.u32 	%p7, %r3, %r9;
	ld.shared.f32 	%f3, [sdata];
	bar.sync 	0;
	mov.f32 	%f31, 0f00000000;
	@%p7 bra 	$L__BB4_9;
	ld.global.f32 	%f12, [%rd1];
	sub.f32 	%f13, %f12, %f3;
	fma.rn.f32 	%f14, %f13, 0f3BBB989D, 0f3F000000;
	cvt.sat.f32.f32 	%f15, %f14;
	mov.f32 	%f16, 0f4B400001;
	mov.f32 	%f17, 0f437C0000;
	fma.rm.f32 	%f18, %f15, %f17, %f16;
	add.f32 	%f19, %f18, 0fCB40007F;
	neg.f32 	%f20, %f19;
	fma.rn.f32 	%f21, %f13, 0f3FB8AA3B, %f20;
	fma.rn.f32 	%f22, %f13, 0f32A57060, %f21;
	mov.b32 	%r16, %f18;
	shl.b32 	%r17, %r16, 23;
	mov.b32 	%f23, %r17;
	ex2.approx.ftz.f32 	%f24, %f22;
	mul.f32 	%f31, %f24, %f23;
$L__BB4_9:
	setp.lt.u32 	%p8, %r21, 2;
	st.shared.f32 	[%r4], %f31;
	bar.sync 	0;
	@%p8 bra 	$L__BB4_13;
$L__BB4_10:
	shr.u32 	%r8, %r21, 1;
	setp.ge.u32 	%p9, %r1, %r8;
	@%p9 bra 	$L__BB4_12;
	shl.b32 	%r18, %r8, 2;
	add.s32 	%r19, %r4, %r18;
	ld.shared.f32 	%f25, [%r19];
	ld.shared.f32 	%f26, [%r4];
	add.f32 	%f27, %f25, %f26;
	st.shared.f32 	[%r4], %f27;
$L__BB4_12:
	bar.sync 	0;
	setp.gt.u32 	%p10, %r21, 3;
	mov.u32 	%r21, %r8;
	@%p10 bra 	$L__BB4_10;
$L__BB4_13:
	setp.ge.u32 	%p11, %r3, %r9;
	ld.shared.f32 	%f6, [sdata];
	bar.sync 	0;
	@%p11 bra 	$L__BB4_15;
	ld.shared.f32 	%f28, [%r4];
	div.rn.f32 	%f29, %f28, %f6;
	cvta.to.global.u64 	%rd6, %rd2;
	add.s64 	%rd8, %rd6, %rd5;
	st.global.f32 	[%rd8], %f29;
$L__BB4_15:
	ret;

}


// ===== COMPILED SASS (sm_100) =====

	.target	sm_100

	.elftype	@"ET_EXEC"


//--------------------- .note.nv.tkinfo           --------------------------
	.section	.note.nv.tkinfo,"",@"SHT_NOTE"
	.sectionflags	@"SHF_NOTE_NV_TKINFO"
	.tkinfo
        /*0018*/ 	.word	0x00000002
        /*0030*/ 	.string	""
        /*0030*/ 	.string	"ptxas"
        /*0030*/ 	.string	"Cuda compilation tools, release 13.0, V13.0.88"
        /*0030*/ 	.string	"Build cuda_13.0.r13.0/compiler.36424714_0"
        /*0030*/ 	.string	"-arch sm_100 -m 64 "



//--------------------- .note.nv.cuinfo           --------------------------
	.section	.note.nv.cuinfo,"",@"SHT_NOTE"
	.sectionflags	@"SHF_NOTE_NV_CUINFO"
        /*0018*/ 	.short	0x0002
        /*001a*/ 	.short	0x0064
        /*001c*/ 	.short	0x0082
	.zero		2


//--------------------- .nv.info                  --------------------------
	.section	.nv.info,"",@"SHT_CUDA_INFO"
	.align	4


	//----- nvinfo : EIATTR_REGCOUNT
	.align		4
        /*0000*/ 	.byte	0x04, 0x2f
        /*0002*/ 	.short	(.L_1 - .L_0)
	.align		4
.L_0:
        /*0004*/ 	.word	index@(_Z11convolutionPfS_S_iiiiii)
        /*0008*/ 	.word	0x00000028


	//----- nvinfo : EIATTR_FRAME_SIZE
	.align		4
.L_1:
        /*000c*/ 	.byte	0x04, 0x11
        /*000e*/ 	.short	(.L_3 - .L_2)
	.align		4
.L_2:
        /*0010*/ 	.word	index@(_Z11convolutionPfS_S_iiiiii)
        /*0014*/ 	.word	0x00000000


	//----- nvinfo : EIATTR_REGCOUNT
	.align		4
.L_3:
        /*0018*/ 	.byte	0x04, 0x2f
        /*001a*/ 	.short	(.L_5 - .L_4)
	.align		4
.L_4:
        /*001c*/ 	.word	index@(_Z21convolution_optimizedPfS_S_iiiiii)
        /*0020*/ 	.word	0x00000020


	//----- nvinfo : EIATTR_FRAME_SIZE
	.align		4
.L_5:
        /*0024*/ 	.byte	0x04, 0x11
        /*0026*/ 	.short	(.L_7 - .L_6)
	.align		4
.L_6:
        /*0028*/ 	.word	index@(_Z21convolution_optimizedPfS_S_iiiiii)
        /*002c*/ 	.word	0x00000000


	//----- nvinfo : EIATTR_REGCOUNT
	.align		4
.L_7:
        /*0030*/ 	.byte	0x04, 0x2f
        /*0032*/ 	.short	(.L_9 - .L_8)
	.align		4
.L_8:
        /*0034*/ 	.word	index@(_Z15relu_activationPfi)
        /*0038*/ 	.word	0x00000008


	//----- nvinfo : EIATTR_FRAME_SIZE
	.align		4
.L_9:
        /*003c*/ 	.byte	0x04, 0x11
        /*003e*/ 	.short	(.L_11 - .L_10)
	.align		4
.L_10:
        /*0040*/ 	.word	index@(_Z15relu_activationPfi)
        /*0044*/ 	.word	0x00000000


	//----- nvinfo : EIATTR_REGCOUNT
	.align		4
.L_11:
        /*0048*/ 	.byte	0x04, 0x2f
        /*004a*/ 	.short	(.L_13 - .L_12)
	.align		4
.L_12:
        /*004c*/ 	.word	index@(_Z11max_poolingPfS_iiii)
        /*0050*/ 	.word	0x00000020


	//----- nvinfo : EIATTR_FRAME_SIZE
	.align		4
.L_13:
        /*0054*/ 	.byte	0x04, 0x11
        /*0056*/ 	.short	(.L_15 - .L_14)
	.align		4
.L_14:
        /*0058*/ 	.word	index@(_Z11max_poolingPfS_iiii)
        /*005c*/ 	.word	0x00000000


	//----- nvinfo : EIATTR_REGCOUNT
	.align		4
.L_15:
        /*0060*/ 	.byte	0x04, 0x2f
        /*0062*/ 	.short	(.L_17 - .L_16)
	.align		4
.L_16:
        /*0064*/ 	.word	index@(_Z18softmax_activationPfS_i)
        /*0068*/ 	.word	0x00000010


	//----- nvinfo : EIATTR_FRAME_SIZE
	.align		4
.L_17:
        /*006c*/ 	.byte	0x04, 0x11
        /*006e*/ 	.short	(.L_19 - .L_18)
	.align		4
.L_18:
        /*0070*/ 	.word	index@($__internal_0_$__cuda_sm3x_div_rn_noftz_f32_slowpath)
        /*0074*/ 	.word	0x00000000


	//----- nvinfo : EIATTR_FRAME_SIZE
	.align		4
.L_19:
        /*0078*/ 	.byte	0x04, 0x11
        /*007a*/ 	.short	(.L_21 - .L_20)
	.align		4
.L_20:
        /*007c*/ 	.word	index@(_Z18softmax_activationPfS_i)
        /*0080*/ 	.word	0x00000000


	//----- nvinfo : EIATTR_MIN_STACK_SIZE
	.align		4
.L_21:
        /*0084*/ 	.byte	0x04, 0x12
        /*0086*/ 	.short	(.L_23 - .L_22)
	.align		4
.L_22:
        /*0088*/ 	.word	index@(_Z18softmax_activationPfS_i)
        /*008c*/ 	.word	0x00000000


	//----- nvinfo : EIATTR_MIN_STACK_SIZE
	.align		4
.L_23:
        /*0090*/ 	.byte	0x04, 0x12
        /*0092*/ 	.short	(.L_25 - .L_24)
	.align		4
.L_24:
        /*0094*/ 	.word	index@(_Z11max_poolingPfS_iiii)
        /*0098*/ 	.word	0x00000000


	//----- nvinfo : EIATTR_MIN_STACK_SIZE
	.align		4
.L_25:
        /*009c*/ 	.byte	0x04, 0x12
        /*009e*/ 	.short	(.L_27 - .L_26)
	.align		4
.L_26:
        /*00a0*/ 	.word	index@(_Z15relu_activationPfi)
        /*00a4*/ 	.word	0x00000000


	//----- nvinfo : EIATTR_MIN_STACK_SIZE
	.align		4
.L_27:
        /*00a8*/ 	.byte	0x04, 0x12
        /*00aa*/ 	.short	(.L_29 - .L_28)
	.align		4
.L_28:
        /*00ac*/ 	.word	index@(_Z21convolution_optimizedPfS_S_iiiiii)
        /*00b0*/ 	.word	0x00000000


	//----- nvinfo : EIATTR_MIN_STACK_SIZE
	.align		4
.L_29:
        /*00b4*/ 	.byte	0x04, 0x12
        /*00b6*/ 	.short	(.L_31 - .L_30)
	.align		4
.L_30:
        /*00b8*/ 	.word	index@(_Z11convolutionPfS_S_iiiiii)
        /*00bc*/ 	.word	0x00000000
.L_31:


//--------------------- .nv.compat                --------------------------
	.section	.nv.compat,"",@"SHT_CUDA_COMPAT_INFO"
	.align	4
        /*0000*/ 	.byte	0x02, 0x09, 0x00, 0x00, 0x02, 0x02, 0x01, 0x00, 0x02, 0x05, 0x05, 0x00, 0x03, 0x07, 0x01, 0x01
        /*0010*/ 	.byte	0x02, 0x03, 0x00, 0x00, 0x02, 0x06, 0x01, 0x00, 0x04, 0x0b, 0x08, 0x00, 0x01, 0x00, 0x00, 0x00
        /*0020*/ 	.byte	0x00, 0x00, 0x00, 0x00


//--------------------- .nv.info._Z18softmax_activationPfS_i --------------------------
	.section	.nv.info._Z18softmax_activationPfS_i,"",@"SHT_CUDA_INFO"
	.sectionflags	@""
	.align	4


	//----- nvinfo : EIATTR_CUDA_API_VERSION
	.align		4
        /*0000*/ 	.byte	0x04, 0x37
        /*0002*/ 	.short	(.L_33 - .L_32)
.L_32:
        /*0004*/ 	.word	0x00000082


	//----- nvinfo : EIATTR_KPARAM_INFO
	.align		4
.L_33:
        /*0008*/ 	.byte	0x04, 0x17
        /*000a*/ 	.short	(.L_35 - .L_34)
.L_34:
        /*000c*/ 	.word	0x00000000
        /*0010*/ 	.short	0x0002
        /*0012*/ 	.short	0x0010
        /*0014*/ 	.byte	0x00, 0xf0, 0x11, 0x00


	//----- nvinfo : EIATTR_KPARAM_INFO
	.align		4
.L_35:
        /*0018*/ 	.byte	0x04, 0x17
        /*001a*/ 	.short	(.L_37 - .L_36)
.L_36:
        /*001c*/ 	.word	0x00000000
        /*0020*/ 	.short	0x0001
        /*0022*/ 	.short	0x0008
        /*0024*/ 	.byte	0x00, 0xf5, 0x21, 0x00


	//----- nvinfo : EIATTR_KPARAM_INFO
	.align		4
.L_37:
        /*0028*/ 	.byte	0x04, 0x17
        /*002a*/ 	.short	(.L_39 - .L_38)
.L_38:
        /*002c*/ 	.word	0x00000000
        /*0030*/ 	.short	0x0000
        /*0032*/ 	.short	0x0000
        /*0034*/ 	.byte	0x00, 0xf5, 0x21, 0x00


	//----- nvinfo : EIATTR_SPARSE_MMA_MASK
	.align		4
.L_39:
        /*0038*/ 	.byte	0x03, 0x50
        /*003a*/ 	.short	0x0000


	//----- nvinfo : EIATTR_MAXREG_COUNT
	.align		4
        /*003c*/ 	.byte	0x03, 0x1b
        /*003e*/ 	.short	0x00ff


	//----- nvinfo : EIATTR_NUM_BARRIERS
	.align		4
        /*0040*/ 	.byte	0x02, 0x4c
        /*0042*/ 	.byte	0x01
	.zero		1


	//----- nvinfo : EIATTR_MERCURY_ISA_VERSION
	.align		4
        /*0044*/ 	.byte	0x03, 0x5f
        /*0046*/ 	.short	0x0101


	//----- nvinfo : EIATTR_VRC_CTA_INIT_COUNT
	.align		4
        /*0048*/ 	.byte	0x02, 0x4a
	.zero		1
	.zero		1


	//----- nvinfo : EIATTR_EXIT_INSTR_OFFSETS
	.align		4
        /*004c*/ 	.byte	0x04, 0x1c
        /*004e*/ 	.short	(.L_41 - .L_40)


	//   ....[0]....
.L_40:
        /*0050*/ 	.word	0x00000500


	//   ....[1]....
        /*0054*/ 	.word	0x00000620


	//----- nvinfo : EIATTR_CRS_STACK_SIZE
	.align		4
.L_41:
        /*0058*/ 	.byte	0x04, 0x1e
        /*005a*/ 	.short	(.L_43 - .L_42)
.L_42:
        /*005c*/ 	.word	0x00000000


	//----- nvinfo : EIATTR_CBANK_PARAM_SIZE
	.align		4
.L_43:
        /*0060*/ 	.byte	0x03, 0x19
        /*0062*/ 	.short	0x0014


	//----- nvinfo : EIATTR_PARAM_CBANK
	.align		4
        /*0064*/ 	.byte	0x04, 0x0a
        /*0066*/ 	.short	(.L_45 - .L_44)
	.align		4
.L_44:
        /*0068*/ 	.word	index@(.nv.constant0._Z18softmax_activationPfS_i)
        /*006c*/ 	.short	0x0380
        /*006e*/ 	.short	0x0014


	//----- nvinfo : EIATTR_SW_WAR
	.align		4
.L_45:
        /*0070*/ 	.byte	0x04, 0x36
        /*0072*/ 	.short	(.L_47 - .L_46)
.L_46:
        /*0074*/ 	.word	0x00000008
.L_47:


//--------------------- .nv.info._Z11max_poolingPfS_iiii --------------------------
	.section	.nv.info._Z11max_poolingPfS_iiii,"",@"SHT_CUDA_INFO"
	.sectionflags	@""
	.align	4


	//----- nvinfo : EIATTR_CUDA_API_VERSION
	.align		4
        /*0000*/ 	.byte	0x04, 0x37
        /*0002*/ 	.short	(.L_49 - .L_48)
.L_48:
        /*0004*/ 	.word	0x00000082


	//----- nvinfo : EIATTR_KPARAM_INFO
	.align		4
.L_49:
        /*0008*/ 	.byte	0x04, 0x17
        /*000a*/ 	.short	(.L_51 - .L_50)
.L_50:
        /*000c*/ 	.word	0x00000000
        /*0010*/ 	.short	0x0005
        /*0012*/ 	.short	0x001c
        /*0014*/ 	.byte	0x00, 0xf0, 0x11, 0x00


	//----- nvinfo : EIATTR_KPARAM_INFO
	.align		4
.L_51:
        /*0018*/ 	.byte	0x04, 0x17
        /*001a*/ 	.short	(.L_53 - .L_52)
.L_52:
        /*001c*/ 	.word	0x00000000
        /*0020*/ 	.short	0x0004
        /*0022*/ 	.short	0x0018
        /*0024*/ 	.byte	0x00, 0xf0, 0x11, 0x00


	//----- nvinfo : EIATTR_KPARAM_INFO
	.align		4
.L_53:
        /*0028*/ 	.byte	0x04, 0x17
        /*002a*/ 	.short	(.L_55 - .L_54)
.L_54:
        /*002c*/ 	.word	0x00000000
        /*0030*/ 	.short	0x0003
        /*0032*/ 	.short	0x0014
        /*0034*/ 	.byte	0x00, 0xf0, 0x11, 0x00


	//----- nvinfo : EIATTR_KPARAM_INFO
	.align		4
.L_55:
        /*0038*/ 	.byte	0x04, 0x17
        /*003a*/ 	.short	(.L_57 - .L_56)
.L_56:
        /*003c*/ 	.word	0x00000000
        /*0040*/ 	.short	0x0002
        /*0042*/ 	.short	0x0010
        /*0044*/ 	.byte	0x00, 0xf0, 0x11, 0x00


	//----- nvinfo : EIATTR_KPARAM_INFO
	.align		4
.L_57:
        /*0048*/ 	.byte	0x04, 0x17
        /*004a*/ 	.short	(.L_59 - .L_58)
.L_58:
        /*004c*/ 	.word	0x00000000
        /*0050*/ 	.short	0x0001
        /*0052*/ 	.short	0x0008
        /*0054*/ 	.byte	0x00, 0xf5, 0x21, 0x00


	//----- nvinfo : EIATTR_KPARAM_INFO
	.align		4
.L_59:
        /*0058*/ 	.byte	0x04, 0x17
        /*005a*/ 	.short	(.L_61 - .L_60)
.L_60:
        /*005c*/ 	.word	0x00000000
        /*0060*/ 	.short	0x0000
        /*0062*/ 	.short	0x0000
        /*0064*/ 	.byte	0x00, 0xf5, 0x21, 0x00


	//----- nvinfo : EIATTR_SPARSE_MMA_MASK
	.align		4
.L_61:
        /*0068*/ 	.byte	0x03, 0x50
        /*006a*/ 	.short	0x0000


	//----- nvinfo : EIATTR_MAXREG_COUNT
	.align		4
        /*006c*/ 	.byte	0x03, 0x1b
        /*006e*/ 	.short	0x00ff


	//----- nvinfo : EIATTR_MERCURY_ISA_VERSION
	.align		4
        /*0070*/ 	.byte	0x03, 0x5f
        /*0072*/ 	.short	0x0101


	//----- nvinfo : EIATTR_VRC_CTA_INIT_COUNT
	.align		4
        /*0074*/ 	.byte	0x02, 0x4a
	.zero		1
	.zero		1


	//----- nvinfo : EIATTR_EXIT_INSTR_OFFSETS
	.align		4
        /*0078*/ 	.byte	0x04, 0x1c
        /*007a*/ 	.short	(.L_63 - .L_62)


	//   ....[0]....
.L_62:
        /*007c*/ 	.word	0x000003c0


	//   ....[1]....
        /*0080*/ 	.word	0x00000fa0


	//----- nvinfo : EIATTR_CRS_STACK_SIZE
	.align		4
.L_63:
        /*0084*/ 	.byte	0x04, 0x1e
        /*0086*/ 	.short	(.L_65 - .L_64)
.L_64:
        /*0088*/ 	.word	0x00000000


	//----- nvinfo : EIATTR_CBANK_PARAM_SIZE
	.align		4
.L_65:
        /*008c*/ 	.byte	0x03, 0x19
        /*008e*/ 	.short	0x0020


	//----- nvinfo : EIATTR_PARAM_CBANK
	.align		4
        /*0090*/ 	.byte	0x04, 0x0a
        /*0092*/ 	.short	(.L_67 - .L_66)
	.align		4
.L_66:
        /*0094*/ 	.word	index@(.nv.constant0._Z11max_poolingPfS_iiii)
        /*0098*/ 	.short	0x0380
        /*009a*/ 	.short	0x0020


	//----- nvinfo : EIATTR_SW_WAR
	.align		4
.L_67:
        /*009c*/ 	.byte	0x04, 0x36
        /*009e*/ 	.short	(.L_69 - .L_68)
.L_68:
        /*00a0*/ 	.word	0x00000008
.L_69:


//--------------------- .nv.info._Z15relu_activationPfi --------------------------
	.section	.nv.info._Z15relu_activationPfi,"",@"SHT_CUDA_INFO"
	.sectionflags	@""
	.align	4


	//----- nvinfo : EIATTR_CUDA_API_VERSION
	.align		4
        /*0000*/ 	.byte	0x04, 0x37
        /*0002*/ 	.short	(.L_71 - .L_70)
.L_70:
        /*0004*/ 	.word	0x00000082


	//----- nvinfo : EIATTR_KPARAM_INFO
	.align		4
.L_71:
        /*0008*/ 	.byte	0x04, 0x17
        /*000a*/ 	.short	(.L_73 - .L_72)
.L_72:
        /*000c*/ 	.word	0x00000000
        /*0010*/ 	.short	0x0001
        /*0012*/ 	.short	0x0008
        /*0014*/ 	.byte	0x00, 0xf0, 0x11, 0x00


	//----- nvinfo : EIATTR_KPARAM_INFO
	.align		4
.L_73:
        /*0018*/ 	.byte	0x04, 0x17
        /*001a*/ 	.short	(.L_75 - .L_74)
.L_74:
        /*001c*/ 	.word	0x00000000
        /*0020*/ 	.short	0x0000
        /*0022*/ 	.short	0x0000
        /*0024*/ 	.byte	0x00, 0xf5, 0x21, 0x00


	//----- nvinfo : EIATTR_SPARSE_MMA_MASK
	.align		4
.L_75:
        /*0028*/ 	.byte	0x03, 0x50
        /*002a*/ 	.short	0x0000


	//----- nvinfo : EIATTR_MAXREG_COUNT
	.align		4
        /*002c*/ 	.byte	0x03, 0x1b
        /*002e*/ 	.short	0x00ff


	//----- nvinfo : EIATTR_MERCURY_ISA_VERSION
	.align		4
        /*0030*/ 	.byte	0x03, 0x5f
        /*0032*/ 	.short	0x0101


	//----- nvinfo : EIATTR_VRC_CTA_INIT_COUNT
	.align		4
        /*0034*/ 	.byte	0x02, 0x4a
	.zero		1
	.zero		1


	//----- nvinfo : EIATTR_EXIT_INSTR_OFFSETS
	.align		4
        /*0038*/ 	.byte	0x04, 0x1c
        /*003a*/ 	.short	(.L_77 - .L_76)


	//   ....[0]....
.L_76:
        /*003c*/ 	.word	0x00000070


	//   ....[1]....
        /*0040*/ 	.word	0x000000e0


	//----- nvinfo : EIATTR_CBANK_PARAM_SIZE
	.align		4
.L_77:
        /*0044*/ 	.byte	0x03, 0x19
        /*0046*/ 	.short	0x000c


	//----- nvinfo : EIATTR_PARAM_CBANK
	.align		4
        /*0048*/ 	.byte	0x04, 0x0a
        /*004a*/ 	.short	(.L_79 - .L_78)
	.align		4
.L_78:
        /*004c*/ 	.word	index@(.nv.constant0._Z15relu_activationPfi)
        /*0050*/ 	.short	0x0380
        /*0052*/ 	.short	0x000c


	//----- nvinfo : EIATTR_SW_WAR
	.align		4
.L_79:
        /*0054*/ 	.byte	0x04, 0x36
        /*0056*/ 	.short	(.L_81 - .L_80)
.L_80:
        /*0058*/ 	.word	0x00000008
.L_81:


//--------------------- .nv.info._Z21convolution_optimizedPfS_S_iiiiii --------------------------
	.section	.nv.info._Z21convolution_optimizedPfS_S_iiiiii,"",@"SHT_CUDA_INFO"
	.sectionflags	@""
	.align	4


	//----- nvinfo : EIATTR_CUDA_API_VERSION
	.align		4
        /*0000*/ 	.byte	0x04, 0x37
        /*0002*/ 	.short	(.L_83 - .L_82)
.L_82:
        /*0004*/ 	.word	0x00000082


	//----- nvinfo : EIATTR_KPARAM_INFO
	.align		4
.L_83:
        /*0008*/ 	.byte	0x04, 0x17
        /*000a*/ 	.short	(.L_85 - .L_84)
.L_84:
        /*000c*/ 	.word	0x00000000
        /*0010*/ 	.short	0x0008
        /*0012*/ 	.short	0x002c
        /*0014*/ 	.byte	0x00, 0xf0, 0x11, 0x00


	//----- nvinfo : EIATTR_KPARAM_INFO
	.align		4
.L_85:
        /*0018*/ 	.byte	0x04, 0x17
        /*001a*/ 	.short	(.L_87 - .L_86)
.L_86:
        /*001c*/ 	.word	0x00000000
        /*0020*/ 	.short	0x0007
        /*0022*/ 	.short	0x0028
        /*0024*/ 	.byte	0x00, 0xf0, 0x11, 0x00


	//----- nvinfo : EIATTR_KPARAM_INFO
	.align		4
.L_87:
        /*0028*/ 	.byte	0x04, 0x17
        /*002a*/ 	.short	(.L_89 - .L_88)
.L_88:
        /*002c*/ 	.word	0x00000000
        /*0030*/ 	.short	0x0006
        /*0032*/ 	.short	0x0024
        /*0034*/ 	.byte	0x00, 0xf0, 0x11, 0x00


	//----- nvinfo : EIATTR_KPARAM_INFO
	.align		4
.L_89:
        /*0038*/ 	.byte	0x04, 0x17
        /*003a*/ 	.short	(.L_91 - .L_90)
.L_90:
        /*003c*/ 	.word	0x00000000
        /*0040*/ 	.short	0x0005
        /*0042*/ 	.short	0x0020
        /*0044*/ 	.byte	0x00, 0xf0, 0x11, 0x00


	//----- nvinfo : EIATTR_KPARAM_INFO
	.align		4
.L_91:
        /*0048*/ 	.byte	0x04, 0x17
        /*004a*/ 	.short	(.L_93 - .L_92)
.L_92:
        /*004c*/ 	.word	0x00000000
        /*0050*/ 	.short	0x0004
        /*0052*/ 	.short	0x001c
        /*0054*/ 	.byte	0x00, 0xf0, 0x11, 0x00


	//----- nvinfo : EIATTR_KPARAM_INFO
	.align		4
.L_93:
        /*0058*/ 	.byte	0x04, 0x17
        /*005a*/ 	.short	(.L_95 - .L_94)
.L_94:
        /*005c*/ 	.word	0x00000000
        /*0060*/ 	.short	0x0003
        /*0062*/ 	.short	0x0018
        /*0064*/ 	.byte	0x00, 0xf0, 0x11, 0x00


	//----- nvinfo : EIATTR_KPARAM_INFO
	.align		4
.L_95:
        /*0068*/ 	.byte	0x04, 0x17
        /*006a*/ 	.short	(.L_97 - .L_96)
.L_96:
        /*006c*/ 	.word	0x00000000
        /*0070*/ 	.short	0x0002
        /*0072*/ 	.short	0x0010
        /*0074*/ 	.byte	0x00, 0xf5, 0x21, 0x00


	//----- nvinfo : EIATTR_KPARAM_INFO
	.align		4
.L_97:
        /*0078*/ 	.byte	0x04, 0x17
        /*007a*/ 	.short	(.L_99 - .L_98)
.L_98:
        /*007c*/ 	.word	0x00000000
        /*0080*/ 	.short	0x0001
        /*0082*/ 	.short	0x0008
        /*0084*/ 	.byte	0x00, 0xf5, 0x21, 0x00


	//----- nvinfo : EIATTR_KPARAM_INFO
	.align		4
.L_99:
        /*0088*/ 	.byte	0x04, 0x17
        /*008a*/ 	.short	(.L_101 - .L_100)
.L_100:
        /*008c*/ 	.word	0x00000000
        /*0090*/ 	.short	0x0000
        /*0092*/ 	.short	0x0000
        /*0094*/ 	.byte	0x00, 0xf5, 0x21, 0x00


	//----- nvinfo : EIATTR_SPARSE_MMA_MASK
	.align		4
.L_101:
        /*0098*/ 	.byte	0x03, 0x50
        /*009a*/ 	.short	0x0000


	//----- nvinfo : EIATTR_MAXREG_COUNT
	.align		4
        /*009c*/ 	.byte	0x03, 0x1b
        /*009e*/ 	.short	0x00ff


	//----- nvinfo : EIATTR_NUM_BARRIERS
	.align		4
        /*00a0*/ 	.byte	0x02, 0x4c
        /*00a2*/ 	.byte	0x01
	.zero		1


	//----- nvinfo : EIATTR_MERCURY_ISA_VERSION
	.align		4
        /*00a4*/ 	.byte	0x03, 0x5f
        /*00a6*/ 	.short	0x0101


	//----- nvinfo : EIATTR_VRC_CTA_INIT_COUNT
	.align		4
        /*00a8*/ 	.byte	0x02, 0x4a
	.zero		1
	.zero		1


	//----- nvinfo : EIATTR_EXIT_INSTR_OFFSETS
	.align		4
        /*00ac*/ 	.byte	0x04, 0x1c
        /*00ae*/ 	.short	(.L_103 - .L_102)


	//   ....[0]....
.L_102:
        /*00b0*/ 	.word	0x000004c0


	//   ....[1]....
        /*00b4*/ 	.word	0x00000690


	//----- nvinfo : EIATTR_CBANK_PARAM_SIZE
	.align		4
.L_103:
        /*00b8*/ 	.byte	0x03, 0x19
        /*00ba*/ 	.short	0x0030


	//----- nvinfo : EIATTR_PARAM_CBANK
	.align		4
        /*00bc*/ 	.byte	0x04, 0x0a
        /*00be*/ 	.short	(.L_105 - .L_104)
	.align		4
.L_104:
        /*00c0*/ 	.word	index@(.nv.constant0._Z21convolution_optimizedPfS_S_iiiiii)
        /*00c4*/ 	.short	0x0380
        /*00c6*/ 	.short	0x0030


	//----- nvinfo : EIATTR_SW_WAR
	.align		4
.L_105:
        /*00c8*/ 	.byte	0x04, 0x36
        /*00ca*/ 	.short	(.L_107 - .L_106)
.L_106:
        /*00cc*/ 	.word	0x00000008
.L_107:


//--------------------- .nv.info._Z11convolutionPfS_S_iiiiii --------------------------
	.section	.nv.info._Z11convolutionPfS_S_iiiiii,"",@"SHT_CUDA_INFO"
	.sectionflags	@""
	.align	4


	//----- nvinfo : EIATTR_CUDA_API_VERSION
	.align		4
        /*0000*/ 	.byte	0x04, 0x37
        /*0002*/ 	.short	(.L_109 - .L_108)
.L_108:
        /*0004*/ 	.word	0x00000082


	//----- nvinfo : EIATTR_KPARAM_INFO
	.align		4
.L_109:
        /*0008*/ 	.byte	0x04, 0x17
        /*000a*/ 	.short	(.L_111 - .L_110)
.L_110:
        /*000c*/ 	.word	0x00000000
        /*0010*/ 	.short	0x0008
        /*0012*/ 	.short	0x002c
        /*0014*/ 	.byte	0x00, 0xf0, 0x11, 0x00


	//----- nvinfo : EIATTR_KPARAM_INFO
	.align		4
.L_111:
        /*0018*/ 	.byte	0x04, 0x17
        /*001a*/ 	.short	(.L_113 - .L_112)
.L_112:
        /*001c*/ 	.word	0x00000000
        /*0020*/ 	.short	0x0007
        /*0022*/ 	.short	0x0028
        /*0024*/ 	.byte	0x00, 0xf0, 0x11, 0x00


	//----- nvinfo : EIATTR_KPARAM_INFO
	.align		4
.L_113:
        /*0028*/ 	.byte	0x04, 0x17
        /*002a*/ 	.short	(.L_115 - .L_114)
.L_114:
        /*002c*/ 	.word	0x00000000
        /*0030*/ 	.short	0x0006
        /*0032*/ 	.short	0x0024
        /*0034*/ 	.byte	0x00, 0xf0, 0x11, 0x00


	//----- nvinfo : EIATTR_KPARAM_INFO
	.align		4
.L_115:
        /*0038*/ 	.byte	0x04, 0x17
        /*003a*/ 	.short	(.L_117 - .L_116)
.L_116:
        /*003c*/ 	.word	0x00000000
        /*0040*/ 	.short	0x0005
        /*0042*/ 	.short	0x0020
        /*0044*/ 	.byte	0x00, 0xf0, 0x11, 0x00


	//----- nvinfo : EIATTR_KPARAM_INFO
	.align		4
.L_117:
        /*0048*/ 	.byte	0x04, 0x17
        /*004a*/ 	.short	(.L_119 - .L_118)
.L_118:
        /*004c*/ 	.word	0x00000000
        /*0050*/ 	.short	0x0004
        /*0052*/ 	.short	0x001c
        /*0054*/ 	.byte	0x00, 0xf0, 0x11, 0x00


	//----- nvinfo : EIATTR_KPARAM_INFO
	.align		4
.L_119:
        /*0058*/ 	.byte	0x04, 0x17
        /*005a*/ 	.short	(.L_121 - .L_120)
.L_120:
        /*005c*/ 	.word	0x00000000
        /*0060*/ 	.short	0x0003
        /*0062*/ 	.short	0x0018
        /*0064*/ 	.byte	0x00, 0xf0, 0x11, 0x00


	//----- nvinfo : EIATTR_KPARAM_INFO
	.align		4
.L_121:
        /*0068*/ 	.byte	0x04, 0x17
        /*006a*/ 	.short	(.L_123 - .L_122)
.L_122:
        /*006c*/ 	.word	0x00000000
        /*0070*/ 	.short	0x0002
        /*0072*/ 	.short	0x0010
        /*0074*/ 	.byte	0x00, 0xf5, 0x21, 0x00


	//----- nvinfo : EIATTR_KPARAM_INFO
	.align		4
.L_123:
        /*0078*/ 	.byte	0x04, 0x17
        /*007a*/ 	.short	(.L_125 - .L_124)
.L_124:
        /*007c*/ 	.word	0x00000000
        /*0080*/ 	.short	0x0001
        /*0082*/ 	.short	0x0008
        /*0084*/ 	.byte	0x00, 0xf5, 0x21, 0x00


	//----- nvinfo : EIATTR_KPARAM_INFO
	.align		4
.L_125:
        /*0088*/ 	.byte	0x04, 0x17
        /*008a*/ 	.short	(.L_127 - .L_126)
.L_126:
        /*008c*/ 	.word	0x00000000
        /*0090*/ 	.short	0x0000
        /*0092*/ 	.short	0x0000
        /*0094*/ 	.byte	0x00, 0xf5, 0x21, 0x00


	//----- nvinfo : EIATTR_SPARSE_MMA_MASK
	.align		4
.L_127:
        /*0098*/ 	.byte	0x03, 0x50
        /*009a*/ 	.short	0x0000


	//----- nvinfo : EIATTR_MAXREG_COUNT
	.align		4
        /*009c*/ 	.byte	0x03, 0x1b
        /*009e*/ 	.short	0x00ff


	//----- nvinfo : EIATTR_MERCURY_ISA_VERSION
	.align		4
        /*00a0*/ 	.byte	0x03, 0x5f
        /*00a2*/ 	.short	0x0101


	//----- nvinfo : EIATTR_VRC_CTA_INIT_COUNT
	.align		4
        /*00a4*/ 	.byte	0x02, 0x4a
	.zero		1
	.zero		1


	//----- nvinfo : EIATTR_EXIT_INSTR_OFFSETS
	.align		4
        /*00a8*/ 	.byte	0x04, 0x1c
        /*00aa*/ 	.short	(.L_129 - .L_128)


	//   ....[0]....
.L_128:
        /*00ac*/ 	.word	0x00000140


	//   ....[1]....
        /*00b0*/ 	.word	0x000014d0


	//----- nvinfo : EIATTR_CBANK_PARAM_SIZE
	.align		4
.L_129:
        /*00b4*/ 	.byte	0x03, 0x19
        /*00b6*/ 	.short	0x0030


	//----- nvinfo : EIATTR_PARAM_CBANK
	.align		4
        /*00b8*/ 	.byte	0x04, 0x0a
        /*00ba*/ 	.short	(.L_131 - .L_130)
	.align		4
.L_130:
        /*00bc*/ 	.word	index@(.nv.constant0._Z11convolutionPfS_S_iiiiii)
        /*00c0*/ 	.short	0x0380
        /*00c2*/ 	.short	0x0030


	//----- nvinfo : EIATTR_SW_WAR
	.align		4
.L_131:
        /*00c4*/ 	.byte	0x04, 0x36
        /*00c6*/ 	.short	(.L_133 - .L_132)
.L_132:
        /*00c8*/ 	.word	0x00000008
.L_133:


//--------------------- .nv.callgraph             --------------------------
	.section	.nv.callgraph,"",@"SHT_CUDA_CALLGRAPH"
	.align	4
	.sectionentsize	8
	.align		4
        /*0000*/ 	.word	0x00000000
	.align		4
        /*0004*/ 	.word	0xffffffff
	.align		4
        /*0008*/ 	.word	0x00000000
	.align		4
        /*000c*/ 	.word	0xfffffffe
	.align		4
        /*0010*/ 	.word	0x00000000
	.align		4
        /*0014*/ 	.word	0xfffffffd
	.align		4
        /*0018*/ 	.word	0x00000000
	.align		4
        /*001c*/ 	.word	0xfffffffc


//--------------------- .text._Z18softmax_activationPfS_i --------------------------
	.section	.text._Z18softmax_activationPfS_i,"ax",@progbits
	.align	128
        .global         _Z18softmax_activationPfS_i
        .type           _Z18softmax_activationPfS_i,@function
        .size           _Z18softmax_activationPfS_i,(.L_x_41 - _Z18softmax_activationPfS_i)
        .other          _Z18softmax_activationPfS_i,@"STO_CUDA_ENTRY STV_DEFAULT"
_Z18softmax_activationPfS_i:
.text._Z18softmax_activationPfS_i:
[----:B------:R-:W-:Y:S01]  /*0000*/  LDC R1, c[0x0][0x37c] ;  /* 0x0000df00ff017b82 */ /* 0x000fe20000000800 */
[----:B------:R-:W0:Y:S07]  /*0010*/  S2R R0, SR_TID.X ;  /* 0x0000000000007919 */ /* 0x000e2e0000002100 */
[----:B------:R-:W0:Y:S01]  /*0020*/  S2UR UR4, SR_CTAID.X ;  /* 0x00000000000479c3 */ /* 0x000e220000002500 */
[----:B------:R-:W1:Y:S01]  /*0030*/  LDCU UR6, c[0x0][0x390] ;  /* 0x00007200ff0677ac */ /* 0x000e620008000800 */
[----:B------:R-:W-:Y:S01]  /*0040*/  IMAD.MOV.U32 R5, RZ, RZ, -0x800000 ;  /* 0xff800000ff057424 */ /* 0x000fe200078e00ff */
[----:B------:R-:W2:Y:S05]  /*0050*/  LDCU.64 UR8, c[0x0][0x358] ;  /* 0x00006b00ff0877ac */ /* 0x000eaa0008000a00 */
[----:B------:R-:W0:Y:S08]  /*0060*/  LDC R3, c[0x0][0x360] ;  /* 0x0000d800ff037b82 */ /* 0x000e300000000800 */
[----:B------:R-:W3:Y:S01]  /*0070*/  LDC.64 R6, c[0x0][0x380] ;  /* 0x0000e000ff067b82 */ /* 0x000ee20000000a00 */
[----:B0-----:R-:W-:-:S05]  /*0080*/  IMAD R2, R3, UR4, R0 ;  /* 0x0000000403027c24 */ /* 0x001fca000f8e0200 */
[C---:B-1----:R-:W-:Y:S01]  /*0090*/  ISETP.GE.U32.AND P0, PT, R2.reuse, UR6, PT ;  /* 0x0000000602007c0c */ /* 0x042fe2000bf06070 */
[----:B---3--:R-:W-:-:S12]  /*00a0*/  IMAD.WIDE.U32 R6, R2, 0x4, R6 ;  /* 0x0000000402067825 */ /* 0x008fd800078e0006 */
[----:B--2---:R-:W2:Y:S01]  /*00b0*/  @!P0 LDG.E R5, desc[UR8][R6.64] ;  /* 0x0000000806058981 */ /* 0x004ea2000c1e1900 */
[----:B------:R-:W0:Y:S01]  /*00c0*/  S2UR UR5, SR_CgaCtaId ;  /* 0x00000000000579c3 */ /* 0x000e220000008800 */
[----:B------:R-:W-:Y:S01]  /*00d0*/  UMOV UR4, 0x400 ;  /* 0x0000040000047882 */ /* 0x000fe20000000000 */
[----:B------:R-:W-:Y:S01]  /*00e0*/  ISETP.GE.U32.AND P0, PT, R3, 0x2, PT ;  /* 0x000000020300780c */ /* 0x000fe20003f06070 */
[----:B0-----:R-:W-:-:S06]  /*00f0*/  ULEA UR4, UR5, UR4, 0x18 ;  /* 0x0000000405047291 */ /* 0x001fcc000f8ec0ff */
[----:B------:R-:W-:-:S05]  /*0100*/  LEA R4, R0, UR4, 0x2 ;  /* 0x0000000400047c11 */ /* 0x000fca000f8e10ff */
[----:B--2---:R0:W-:Y:S01]  /*0110*/  STS [R4], R5 ;  /* 0x0000000504007388 */ /* 0x0041e20000000800 */
[----:B------:R-:W-:Y:S06]  /*0120*/  BAR.SYNC.DEFER_BLOCKING 0x0 ;  /* 0x0000000000007b1d */ /* 0x000fec0000010000 */
[----:B------:R-:W-:Y:S05]  /*0130*/  @!P0 BRA `(.L_x_0) ;  /* 0x0000000000408947 */ /* 0x000fea0003800000 */
[----:B0-----:R-:W-:Y:S01]  /*0140*/  IMAD.MOV.U32 R5, RZ, RZ, R3 ;  /* 0x000000ffff057224 */ /* 0x001fe200078e0003 */
[----:B------:R-:W0:Y:S01]  /*0150*/  LDCU UR6, c[0x0][0x390] ;  /* 0x00007200ff0677ac */ /* 0x000e220008000800 */
[----:B------:R-:W-:-:S05]  /*0160*/  NOP ;  /* 0x0000000000007918 */ /* 0x000fca0000000000 */
.L_x_1:
[----:B------:R-:W-:-:S05]  /*0170*/  SHF.R.U32.HI R13, RZ, 0x1, R5 ;  /* 0x00000001ff0d7819 */ /* 0x000fca0000011605 */
[----:B------:R-:W-:-:S05]  /*0180*/  IMAD.IADD R8, R2, 0x1, R13 ;  /* 0x0000000102087824 */ /* 0x000fca00078e020d */
[----:B0-----:R-:W-:-:S04]  /*0190*/  ISETP.GE.U32.AND P0, PT, R8, UR6, PT ;  /* 0x0000000608007c0c */ /* 0x001fc8000bf06070 */
[----:B------:R-:W-:-:S13]  /*01a0*/  ISETP.GE.U32.OR P0, PT, R0, R13, P0 ;  /* 0x0000000d0000720c */ /* 0x000fda0000706470 */
[----:B------:R-:W-:Y:S01]  /*01b0*/  @!P0 IMAD R9, R13, 0x4, R4 ;  /* 0x000000040d098824 */ /* 0x000fe200078e0204 */
[----:B------:R-:W-:Y:S05]  /*01c0*/  @!P0 LDS R8, [R4] ;  /* 0x0000000004088984 */ /* 0x000fea0000000800 */
[----:B------:R-:W0:Y:S02]  /*01d0*/  @!P0 LDS R9, [R9] ;  /* 0x0000000009098984 */ /* 0x000e240000000800 */
[----:B0-----:R-:W-:-:S05]  /*01e0*/  @!P0 FMNMX R11, R8, R9, !PT ;  /* 0x00000009080b8209 */ /* 0x001fca0007800000 */
[----:B------:R1:W-:Y:S01]  /*01f0*/  @!P0 STS [R4], R11 ;  /* 0x0000000b04008388 */ /* 0x0003e20000000800 */
[----:B------:R-:W-:Y:S01]  /*0200*/  BAR.SYNC.DEFER_BLOCKING 0x0 ;  /* 0x0000000000007b1d */ /* 0x000fe20000010000 */
[----:B------:R-:W-:Y:S01]  /*0210*/  ISETP.GT.U32.AND P0, PT, R5, 0x3, PT ;  /* 0x000000030500780c */ /* 0x000fe20003f04070 */
[----:B------:R-:W-:-:S12]  /*0220*/  IMAD.MOV.U32 R5, RZ, RZ, R13 ;  /* 0x000000ffff057224 */ /* 0x000fd800078e000d */
[----:B-1----:R-:W-:Y:S05]  /*0230*/  @P0 BRA `(.L_x_1) ;  /* 0xfffffffc00cc0947 */ /* 0x002fea000383ffff */
.L_x_0:
[----:B------:R-:W1:Y:S01]  /*0240*/  S2UR UR5, SR_CgaCtaId ;  /* 0x00000000000579c3 */ /* 0x000e620000008800 */
[----:B------:R-:W-:Y:S01]  /*0250*/  UMOV UR4, 0x400 ;  /* 0x0000040000047882 */ /* 0x000fe20000000000 */
[----:B------:R-:W-:Y:S01]  /*0260*/  ISETP.GE.U32.AND P0, PT, R2, UR6, PT ;  /* 0x0000000602007c0c */ /* 0x000fe2000bf06070 */
[----:B------:R-:W-:Y:S01]  /*0270*/  BSSY.RECONVERGENT B0, `(.L_x_2) ;  /* 0x0000013000007945 */ /* 0x000fe20003800200 */
[----:B------:R-:W-:Y:S01]  /*0280*/  ISETP.GE.U32.AND P1, PT, R3, 0x2, PT ;  /* 0x000000020300780c */ /* 0x000fe20003f26070 */
[----:B------:R-:W-:Y:S01]  /*0290*/  IMAD.MOV.U32 R9, RZ, RZ, RZ ;  /* 0x000000ffff097224 */ /* 0x000fe200078e00ff */
[----:B-1----:R-:W-:-:S09]  /*02a0*/  ULEA UR4, UR5, UR4, 0x18 ;  /* 0x0000000405047291 */ /* 0x002fd2000f8ec0ff */
[----:B0-----:R-:W0:Y:S01]  /*02b0*/  LDS R5, [UR4] ;  /* 0x00000004ff057984 */ /* 0x001e220008000800 */
[----:B------:R-:W-:Y:S06]  /*02c0*/  BAR.SYNC.DEFER_BLOCKING 0x0 ;  /* 0x0000000000007b1d */ /* 0x000fec0000010000 */
[----:B------:R-:W-:Y:S05]  /*02d0*/  @P0 BRA `(.L_x_3) ;  /* 0x0000000000300947 */ /* 0x000fea0003800000 */
[----:B------:R-:W0:Y:S01]  /*02e0*/  LDG.E R6, desc[UR8][R6.64] ;  /* 0x0000000806067981 */ /* 0x000e22000c1e1900 */
[----:B------:R-:W-:Y:S02]  /*02f0*/  IMAD.MOV.U32 R8, RZ, RZ, 0x3bbb989d ;  /* 0x3bbb989dff087424 */ /* 0x000fe400078e00ff */
[----:B------:R-:W-:Y:S02]  /*0300*/  IMAD.MOV.U32 R9, RZ, RZ, 0x437c0000 ;  /* 0x437c0000ff097424 */ /* 0x000fe400078e00ff */
[----:B0-----:R-:W-:-:S04]  /*0310*/  FADD R5, -R5, R6 ;  /* 0x0000000605057221 */ /* 0x001fc80000000100 */
[----:B------:R-:W-:-:S04]  /*0320*/  FFMA.SAT R8, R5, R8, 0.5 ;  /* 0x3f00000005087423 */ /* 0x000fc80000002008 */
[----:B------:R-:W-:-:S04]  /*0330*/  FFMA.RM R8, R8, R9, 12582913 ;  /* 0x4b40000108087423 */ /* 0x000fc80000004009 */
[C---:B------:R-:W-:Y:S01]  /*0340*/  FADD R10, R8.reuse, -12583039 ;  /* 0xcb40007f080a7421 */ /* 0x040fe20000000000 */
[----:B------:R-:W-:-:S03]  /*0350*/  IMAD.SHL.U32 R8, R8, 0x800000, RZ ;  /* 0x0080000008087824 */ /* 0x000fc600078e00ff */
[----:B------:R-:W-:-:S04]  /*0360*/  FFMA R10, R5, 1.4426950216293334961, -R10 ;  /* 0x3fb8aa3b050a7823 */ /* 0x000fc8000000080a */
[----:B------:R-:W-:-:S04]  /*0370*/  FFMA R10, R5, 1.925963033500011079e-08, R10 ;  /* 0x32a57060050a7823 */ /* 0x000fc8000000000a */
[----:B------:R-:W0:Y:S02]  /*0380*/  MUFU.EX2 R9, R10 ;  /* 0x0000000a00097308 */ /* 0x000e240000000800 */
[----:B0-----:R-:W-:-:S07]  /*0390*/  FMUL R9, R8, R9 ;  /* 0x0000000908097220 */ /* 0x001fce0000400000 */
.L_x_3:
[----:B------:R-:W-:Y:S05]  /*03a0*/  BSYNC.RECONVERGENT B0 ;  /* 0x0000000000007941 */ /* 0x000fea0003800200 */
.L_x_2:
[----:B------:R1:W-:Y:S01]  /*03b0*/  STS [R4], R9 ;  /* 0x0000000904007388 */ /* 0x0003e20000000800 */
[----:B------:R-:W-:Y:S06]  /*03c0*/  BAR.SYNC.DEFER_BLOCKING 0x0 ;  /* 0x0000000000007b1d */ /* 0x000fec0000010000 */
[----:B------:R-:W-:Y:S05]  /*03d0*/  @!P1 BRA `(.L_x_4) ;  /* 0x00000000002c9947 */ /* 0x000fea0003800000 */
.L_x_5:
[----:B-1----:R-:W-:-:S04]  /*03e0*/  SHF.R.U32.HI R9, RZ, 0x1, R3 ;  /* 0x00000001ff097819 */ /* 0x002fc80000011603 */
[----:B------:R-:W-:-:S13]  /*03f0*/  ISETP.GE.U32.AND P0, PT, R0, R9, PT ;  /* 0x000000090000720c */ /* 0x000fda0003f06070 */
[----:B0-----:R-:W-:Y:S01]  /*0400*/  @!P0 IMAD R5, R9, 0x4, R4 ;  /* 0x0000000409058824 */ /* 0x001fe200078e0204 */
[----:B------:R-:W-:Y:S05]  /*0410*/  @!P0 LDS R6, [R4] ;  /* 0x0000000004068984 */ /* 0x000fea0000000800 */
[----:B------:R-:W0:Y:S02]  /*0420*/  @!P0 LDS R5, [R5] ;  /* 0x0000000005058984 */ /* 0x000e240000000800 */
[----:B0-----:R-:W-:-:S05]  /*0430*/  @!P0 FADD R7, R5, R6 ;  /* 0x0000000605078221 */ /* 0x001fca0000000000 */
[----:B------:R2:W-:Y:S01]  /*0440*/  @!P0 STS [R4], R7 ;  /* 0x0000000704008388 */ /* 0x0005e20000000800 */
[----:B------:R-:W-:Y:S01]  /*0450*/  BAR.SYNC.DEFER_BLOCKING 0x0 ;  /* 0x0000000000007b1d */ /* 0x000fe20000010000 */
[----:B------:R-:W-:Y:S01]  /*0460*/  ISETP.GT.U32.AND P0, PT, R3, 0x3, PT ;  /* 0x000000030300780c */ /* 0x000fe20003f04070 */
[----:B------:R-:W-:-:S12]  /*0470*/  IMAD.MOV.U32 R3, RZ, RZ, R9 ;  /* 0x000000ffff037224 */ /* 0x000fd800078e0009 */
[----:B--2---:R-:W-:Y:S05]  /*0480*/  @P0 BRA `(.L_x_5) ;  /* 0xfffffffc00d40947 */ /* 0x004fea000383ffff */
.L_x_4:
[----:B------:R-:W2:Y:S01]  /*0490*/  S2UR UR5, SR_CgaCtaId ;  /* 0x00000000000579c3 */ /* 0x000ea20000008800 */
[----:B------:R-:W-:Y:S01]  /*04a0*/  UMOV UR4, 0x400 ;  /* 0x0000040000047882 */ /* 0x000fe20000000000 */
[----:B------:R-:W3:Y:S02]  /*04b0*/  LDCU UR6, c[0x0][0x390] ;  /* 0x00007200ff0677ac */ /* 0x000ee40008000800 */
[----:B---3--:R-:W-:Y:S01]  /*04c0*/  ISETP.GE.U32.AND P0, PT, R2, UR6, PT ;  /* 0x0000000602007c0c */ /* 0x008fe2000bf06070 */
[----:B--2---:R-:W-:-:S09]  /*04d0*/  ULEA UR4, UR5, UR4, 0x18 ;  /* 0x0000000405047291 */ /* 0x004fd2000f8ec0ff */
[----:B------:R-:W2:Y:S01]  /*04e0*/  LDS R3, [UR4] ;  /* 0x00000004ff037984 */ /* 0x000ea20008000800 */
[----:B------:R-:W-:Y:S06]  /*04f0*/  BAR.SYNC.DEFER_BLOCKING 0x0 ;  /* 0x0000000000007b1d */ /* 0x000fec0000010000 */
[----:B------:R-:W-:Y:S05]  /*0500*/  @P0 EXIT ;  /* 0x000000000000094d */ /* 0x000fea0003800000 */
[----:B------:R-:W3:Y:S01]  /*0510*/  LDS R0, [R4] ;  /* 0x0000000004007984 */ /* 0x000ee20000000800 */
[----:B--2---:R-:W0:Y:S01]  /*0520*/  MUFU.RCP R6, R3 ;  /* 0x0000000300067308 */ /* 0x004e220000001000 */
[----:B------:R-:W-:Y:S01]  /*0530*/  BSSY.RECONVERGENT B0, `(.L_x_6) ;  /* 0x000000b000007945 */ /* 0x000fe20003800200 */
[----:B0-----:R-:W-:-:S04]  /*0540*/  FFMA R5, -R3, R6, 1 ;  /* 0x3f80000003057423 */ /* 0x001fc80000000106 */
[----:B------:R-:W-:Y:S02]  /*0550*/  FFMA R5, R6, R5, R6 ;  /* 0x0000000506057223 */ /* 0x000fe40000000006 */
[----:B---3--:R-:W0:Y:S02]  /*0560*/  FCHK P0, R0, R3 ;  /* 0x0000000300007302 */ /* 0x008e240000000000 */
[----:B------:R-:W-:-:S04]  /*0570*/  FFMA R6, R0, R5, RZ ;  /* 0x0000000500067223 */ /* 0x000fc800000000ff */
[----:B------:R-:W-:-:S04]  /*0580*/  FFMA R7, -R3, R6, R0 ;  /* 0x0000000603077223 */ /* 0x000fc80000000100 */
[----:B------:R-:W-:Y:S01]  /*0590*/  FFMA R7, R5, R7, R6 ;  /* 0x0000000705077223 */ /* 0x000fe20000000006 */
[----:B0-----:R-:W-:Y:S06]  /*05a0*/  @!P0 BRA `(.L_x_7) ;  /* 0x00000000000c8947 */ /* 0x001fec0003800000 */
[----:B-1----:R-:W-:-:S07]  /*05b0*/  MOV R4, 0x5d0 ;  /* 0x000005d000047802 */ /* 0x002fce0000000f00 */
[----:B------:R-:W-:Y:S05]  /*05c0*/  CALL.REL.NOINC `($__internal_0_$__cuda_sm3x_div_rn_noftz_f32_slowpath) ;  /* 0x0000000000187944 */ /* 0x000fea0003c00000 */
[----:B------:R-:W-:-:S07]  /*05d0*/  IMAD.MOV.U32 R7, RZ, RZ, R0 ;  /* 0x000000ffff077224 */ /* 0x000fce00078e0000 */
.L_x_7:
[----:B------:R-:W-:Y:S05]  /*05e0*/  BSYNC.RECONVERGENT B0 ;  /* 0x0000000000007941 */ /* 0x000fea0003800200 */
.L_x_6:
[----:B-1----:R-:W0:Y:S02]  /*05f0*/  LDC.64 R4, c[0x0][0x388] ;  /* 0x0000e200ff047b82 */ /* 0x002e240000000a00 */
[----:B0-----:R-:W-:-:S05]  /*0600*/  IMAD.WIDE.U32 R2, R2, 0x4, R4 ;  /* 0x0000000402027825 */ /* 0x001fca00078e0004 */
[----:B------:R-:W-:Y:S01]  /*0610*/  STG.E desc[UR8][R2.64], R7 ;  /* 0x0000000702007986 */ /* 0x000fe2000c101908 */
[----:B------:R-:W-:Y:S05]  /*0620*/  EXIT ;  /* 0x000000000000794d */ /* 0x000fea0003800000 */
        .weak           $__internal_0_$__cuda_sm3x_div_rn_noftz_f32_slowpath
        .type           $__internal_0_$__cuda_sm3x_div_rn_noftz_f32_slowpath,@function
        .size           $__internal_0_$__cuda_sm3x_div_rn_noftz_f32_slowpath,(.L_x_41 - $__internal_0_$__cuda_sm3x_div_rn_noftz_f32_slowpath)
$__internal_0_$__cuda_sm3x_div_rn_noftz_f32_slowpath:
[--C-:B------:R-:W-:Y:S01]  /*0630*/  SHF.R.U32.HI R6, RZ, 0x17, R3.reuse ;  /* 0x00000017ff067819 */ /* 0x100fe20000011603 */
[----:B------:R-:W-:Y:S01]  /*0640*/  BSSY.RECONVERGENT B1, `(.L_x_8) ;  /* 0x0000064000017945 */ /* 0x000fe20003800200 */
[--C-:B------:R-:W-:Y:S01]  /*0650*/  SHF.R.U32.HI R5, RZ, 0x17, R0.reuse ;  /* 0x00000017ff057819 */ /* 0x100fe20000011600 */
[----:B------:R-:W-:Y:S01]  /*0660*/  IMAD.MOV.U32 R7, RZ, RZ, R0 ;  /* 0x000000ffff077224 */ /* 0x000fe200078e0000 */
[----:B------:R-:W-:Y:S01]  /*0670*/  LOP3.LUT R6, R6, 0xff, RZ, 0xc0, !PT ;  /* 0x000000ff06067812 */ /* 0x000fe200078ec0ff */
[----:B------:R-:W-:Y:S01]  /*0680*/  IMAD.MOV.U32 R8, RZ, RZ, R3 ;  /* 0x000000ffff087224 */ /* 0x000fe200078e0003 */
[----:B------:R-:W-:-:S03]  /*0690*/  LOP3.LUT R5, R5, 0xff, RZ, 0xc0, !PT ;  /* 0x000000ff05057812 */ /* 0x000fc600078ec0ff */
[----:B------:R-:W-:Y:S02]  /*06a0*/  VIADD R11, R6, 0xffffffff ;  /* 0xffffffff060b7836 */ /* 0x000fe40000000000 */
[----:B------:R-:W-:-:S03]  /*06b0*/  VIADD R10, R5, 0xffffffff ;  /* 0xffffffff050a7836 */ /* 0x000fc60000000000 */
[----:B------:R-:W-:-:S04]  /*06c0*/  ISETP.GT.U32.AND P0, PT, R11, 0xfd, PT ;  /* 0x000000fd0b00780c */ /* 0x000fc80003f04070 */
[----:B------:R-:W-:-:S13]  /*06d0*/  ISETP.GT.U32.OR P0, PT, R10, 0xfd, P0 ;  /* 0x000000fd0a00780c */ /* 0x000fda0000704470 */
[----:B------:R-:W-:Y:S01]  /*06e0*/  @!P0 IMAD.MOV.U32 R9, RZ, RZ, RZ ;  /* 0x000000ffff098224 */ /* 0x000fe200078e00ff */
[----:B------:R-:W-:Y:S06]  /*06f0*/  @!P0 BRA `(.L_x_9) ;  /* 0x00000000005c8947 */ /* 0x000fec0003800000 */
[----:B------:R-:W-:Y:S02]  /*0700*/  FSETP.GTU.FTZ.AND P0, PT, |R0|, +INF , PT ;  /* 0x7f8000000000780b */ /* 0x000fe40003f1c200 */
[----:B------:R-:W-:-:S04]  /*0710*/  FSETP.GTU.FTZ.AND P1, PT, |R3|, +INF , PT ;  /* 0x7f8000000300780b */ /* 0x000fc80003f3c200 */
[----:B------:R-:W-:-:S13]  /*0720*/  PLOP3.LUT P0, PT, P0, P1, PT, 0xf8, 0x8f ;  /* 0x00000000008f781c */ /* 0x000fda0000703f70 */
[----:B------:R-:W-:Y:S05]  /*0730*/  @P0 BRA `(.L_x_10) ;  /* 0x00000004004c0947 */ /* 0x000fea0003800000 */
[----:B------:R-:W-:-:S13]  /*0740*/  LOP3.LUT P0, RZ, R8, 0x7fffffff, R7, 0xc8, !PT ;  /* 0x7fffffff08ff7812 */ /* 0x000fda000780c807 */
[----:B------:R-:W-:Y:S05]  /*0750*/  @!P0 BRA `(.L_x_11) ;  /* 0x00000004003c8947 */ /* 0x000fea0003800000 */
[C---:B------:R-:W-:Y:S02]  /*0760*/  FSETP.NEU.FTZ.AND P2, PT, |R0|.reuse, +INF , PT ;  /* 0x7f8000000000780b */ /* 0x040fe40003f5d200 */
[----:B------:R-:W-:Y:S02]  /*0770*/  FSETP.NEU.FTZ.AND P1, PT, |R3|, +INF , PT ;  /* 0x7f8000000300780b */ /* 0x000fe40003f3d200 */
[----:B------:R-:W-:-:S11]  /*0780*/  FSETP.NEU.FTZ.AND P0, PT, |R0|, +INF , PT ;  /* 0x7f8000000000780b */ /* 0x000fd60003f1d200 */
[----:B------:R-:W-:Y:S05]  /*0790*/  @!P1 BRA !P2, `(.L_x_11) ;  /* 0x00000004002c9947 */ /* 0x000fea0005000000 */
[----:B------:R-:W-:-:S04]  /*07a0*/  LOP3.LUT P2, RZ, R7, 0x7fffffff, RZ, 0xc0, !PT ;  /* 0x7fffffff07ff7812 */ /* 0x000fc8000784c0ff */
[----:B------:R-:W-:-:S13]  /*07b0*/  PLOP3.LUT P1, PT, P1, P2, PT, 0x2f, 0xf2 ;  /* 0x0000000000f2781c */ /* 0x000fda0000f24577 */
[----:B------:R-:W-:Y:S05]  /*07c0*/  @P1 BRA `(.L_x_12) ;  /* 0x0000000400181947 */ /* 0x000fea0003800000 */
[----:B------:R-:W-:-:S04]  /*07d0*/  LOP3.LUT P1, RZ, R8, 0x7fffffff, RZ, 0xc0, !PT ;  /* 0x7fffffff08ff7812 */ /* 0x000fc8000782c0ff */
[----:B------:R-:W-:-:S13]  /*07e0*/  PLOP3.LUT P0, PT, P0, P1, PT, 0x2f, 0xf2 ;  /* 0x0000000000f2781c */ /* 0x000fda0000702577 */
[----:B------:R-:W-:Y:S05]  /*07f0*/  @P0 BRA `(.L_x_13) ;  /* 0x0000000400000947 */ /* 0x000fea0003800000 */
[----:B------:R-:W-:Y:S02]  /*0800*/  ISETP.GE.AND P0, PT, R10, RZ, PT ;  /* 0x000000ff0a00720c */ /* 0x000fe40003f06270 */
[----:B------:R-:W-:-:S11]  /*0810*/  ISETP.GE.AND P1, PT, R11, RZ, PT ;  /* 0x000000ff0b00720c */ /* 0x000fd60003f26270 */
[----:B------:R-:W-:Y:S02]  /*0820*/  @P0 IMAD.MOV.U32 R9, RZ, RZ, RZ ;  /* 0x000000ffff090224 */ /* 0x000fe400078e00ff */
[----:B------:R-:W-:Y:S01]  /*0830*/  @!P0 FFMA R7, R0, 1.84467440737095516160e+19, RZ ;  /* 0x5f80000000078823 */ /* 0x000fe200000000ff */
[----:B------:R-:W-:Y:S02]  /*0840*/  @!P0 IMAD.MOV.U32 R9, RZ, RZ, -0x40 ;  /* 0xffffffc0ff098424 */ /* 0x000fe400078e00ff */
[----:B------:R-:W-:Y:S02]  /*0850*/  @!P1 FFMA R8, R3, 1.84467440737095516160e+19, RZ ;  /* 0x5f80000003089823 */ /* 0x000fe400000000ff */
[----:B------:R-:W-:-:S07]  /*0860*/  @!P1 VIADD R9, R9, 0x40 ;  /* 0x0000004009099836 */ /* 0x000fce0000000000 */
.L_x_9:
[----:B------:R-:W-:Y:S01]  /*0870*/  LEA R3, R6, 0xc0800000, 0x17 ;  /* 0xc080000006037811 */ /* 0x000fe200078eb8ff */
[----:B------:R-:W-:Y:S01]  /*0880*/  VIADD R5, R5, 0xffffff81 ;  /* 0xffffff8105057836 */ /* 0x000fe20000000000 */
[----:B------:R-:W-:Y:S03]  /*0890*/  BSSY.RECONVERGENT B2, `(.L_x_14) ;  /* 0x0000035000027945 */ /* 0x000fe60003800200 */
[----:B------:R-:W-:Y:S01]  /*08a0*/  IMAD.IADD R3, R8, 0x1, -R3 ;  /* 0x0000000108037824 */ /* 0x000fe200078e0a03 */
[C---:B------:R-:W-:Y:S01]  /*08b0*/  IADD3 R6, PT, PT, R5.reuse, 0x7f, -R6 ;  /* 0x0000007f05067810 */ /* 0x040fe20007ffe806 */
[----:B------:R-:W-:Y:S02]  /*08c0*/  IMAD R0, R5, -0x800000, R7 ;  /* 0xff80000005007824 */ /* 0x000fe400078e0207 */
[----:B------:R-:W0:Y:S01]  /*08d0*/  MUFU.RCP R8, R3 ;  /* 0x0000000300087308 */ /* 0x000e220000001000 */
[----:B------:R-:W-:Y:S01]  /*08e0*/  FADD.FTZ R11, -R3, -RZ ;  /* 0x800000ff030b7221 */ /* 0x000fe20000010100 */
[----:B------:R-:W-:-:S03]  /*08f0*/  IMAD.IADD R6, R6, 0x1, R9 ;  /* 0x0000000106067824 */ /* 0x000fc600078e0209 */
[----:B0-----:R-:W-:-:S04]  /*0900*/  FFMA R13, R8, R11, 1 ;  /* 0x3f800000080d7423 */ /* 0x001fc8000000000b */
[----:B------:R-:W-:-:S04]  /*0910*/  FFMA R10, R8, R13, R8 ;  /* 0x0000000d080a7223 */ /* 0x000fc80000000008 */
[----:B------:R-:W-:-:S04]  /*0920*/  FFMA R7, R0, R10, RZ ;  /* 0x0000000a00077223 */ /* 0x000fc800000000ff */
[----:B------:R-:W-:-:S04]  /*0930*/  FFMA R8, R11, R7, R0 ;  /* 0x000000070b087223 */ /* 0x000fc80000000000 */
[----:B------:R-:W-:-:S04]  /*0940*/  FFMA R7, R10, R8, R7 ;  /* 0x000000080a077223 */ /* 0x000fc80000000007 */
[----:B------:R-:W-:-:S04]  /*0950*/  FFMA R8, R11, R7, R0 ;  /* 0x000000070b087223 */ /* 0x000fc80000000000 */
[----:B------:R-:W-:-:S05]  /*0960*/  FFMA R0, R10, R8, R7 ;  /* 0x000000080a007223 */ /* 0x000fca0000000007 */
[----:B------:R-:W-:-:S04]  /*0970*/  SHF.R.U32.HI R3, RZ, 0x17, R0 ;  /* 0x00000017ff037819 */ /* 0x000fc80000011600 */
[----:B------:R-:W-:-:S05]  /*0980*/  LOP3.LUT R3, R3, 0xff, RZ, 0xc0, !PT ;  /* 0x000000ff03037812 */ /* 0x000fca00078ec0ff */
[----:B------:R-:W-:-:S04]  /*0990*/  IMAD.IADD R9, R3, 0x1, R6 ;  /* 0x0000000103097824 */ /* 0x000fc800078e0206 */
[----:B------:R-:W-:-:S05]  /*09a0*/  VIADD R3, R9, 0xffffffff ;  /* 0xffffffff09037836 */ /* 0x000fca0000000000 */
[----:B------:R-:W-:-:S13]  /*09b0*/  ISETP.GE.U32.AND P0, PT, R3, 0xfe, PT ;  /* 0x000000fe0300780c */ /* 0x000fda0003f06070 */
[----:B------:R-:W-:Y:S05]  /*09c0*/  @!P0 BRA `(.L_x_15) ;  /* 0x0000000000808947 */ /* 0x000fea0003800000 */
[----:B------:R-:W-:-:S13]  /*09d0*/  ISETP.GT.AND P0, PT, R9, 0xfe, PT ;  /* 0x000000fe0900780c */ /* 0x000fda0003f04270 */
[----:B------:R-:W-:Y:S05]  /*09e0*/  @P0 BRA `(.L_x_16) ;  /* 0x00000000006c0947 */ /* 0x000fea0003800000 */
[----:B------:R-:W-:-:S13]  /*09f0*/  ISETP.GE.AND P0, PT, R9, 0x1, PT ;  /* 0x000000010900780c */ /* 0x000fda0003f06270 */
[----:B------:R-:W-:Y:S05]  /*0a00*/  @P0 BRA `(.L_x_17) ;  /* 0x0000000000740947 */ /* 0x000fea0003800000 */
[----:B------:R-:W-:Y:S02]  /*0a10*/  ISETP.GE.AND P0, PT, R9, -0x18, PT ;  /* 0xffffffe80900780c */ /* 0x000fe40003f06270 */
[----:B------:R-:W-:-:S11]  /*0a20*/  LOP3.LUT R0, R0, 0x80000000, RZ, 0xc0, !PT ;  /* 0x8000000000007812 */ /* 0x000fd600078ec0ff */
[----:B------:R-:W-:Y:S05]  /*0a30*/  @!P0 BRA `(.L_x_17) ;  /* 0x0000000000688947 */ /* 0x000fea0003800000 */
[CCC-:B------:R-:W-:Y:S01]  /*0a40*/  FFMA.RZ R3, R10.reuse, R8.reuse, R7.reuse ;  /* 0x000000080a037223 */ /* 0x1c0fe2000000c007 */
[CCC-:B------:R-:W-:Y:S01]  /*0a50*/  FFMA.RM R6, R10.reuse, R8.reuse, R7.reuse ;  /* 0x000000080a067223 */ /* 0x1c0fe20000004007 */
[C---:B------:R-:W-:Y:S02]  /*0a60*/  ISETP.NE.AND P2, PT, R9.reuse, RZ, PT ;  /* 0x000000ff0900720c */ /* 0x040fe40003f45270 */
[----:B------:R-:W-:Y:S02]  /*0a70*/  ISETP.NE.AND P1, PT, R9, RZ, PT ;  /* 0x000000ff0900720c */ /* 0x000fe40003f25270 */
[----:B------:R-:W-:Y:S01]  /*0a80*/  LOP3.LUT R5, R3, 0x7fffff, RZ, 0xc0, !PT ;  /* 0x007fffff03057812 */ /* 0x000fe200078ec0ff */
[----:B------:R-:W-:Y:S01]  /*0a90*/  FFMA.RP R3, R10, R8, R7 ;  /* 0x000000080a037223 */ /* 0x000fe20000008007 */
[----:B------:R-:W-:Y:S02]  /*0aa0*/  VIADD R8, R9, 0x20 ;  /* 0x0000002009087836 */ /* 0x000fe40000000000 */
[----:B------:R-:W-:Y:S01]  /*0ab0*/  LOP3.LUT R5, R5, 0x800000, RZ, 0xfc, !PT ;  /* 0x0080000005057812 */ /* 0x000fe200078efcff */
[----:B------:R-:W-:Y:S01]  /*0ac0*/  IMAD.MOV R7, RZ, RZ, -R9 ;  /* 0x000000ffff077224 */ /* 0x000fe200078e0a09 */
[----:B------:R-:W-:-:S02]  /*0ad0*/  FSETP.NEU.FTZ.AND P0, PT, R3, R6, PT ;  /* 0x000000060300720b */ /* 0x000fc40003f1d000 */
[----:B------:R-:W-:Y:S02]  /*0ae0*/  SHF.L.U32 R8, R5, R8, RZ ;  /* 0x0000000805087219 */ /* 0x000fe400000006ff */
[----:B------:R-:W-:Y:S02]  /*0af0*/  SEL R6, R7, RZ, P2 ;  /* 0x000000ff07067207 */ /* 0x000fe40001000000 */
[----:B------:R-:W-:Y:S02]  /*0b00*/  ISETP.NE.AND P1, PT, R8, RZ, P1 ;  /* 0x000000ff0800720c */ /* 0x000fe40000f25270 */
[----:B------:R-:W-:Y:S02]  /*0b10*/  SHF.R.U32.HI R6, RZ, R6, R5 ;  /* 0x00000006ff067219 */ /* 0x000fe40000011605 */
[----:B------:R-:W-:Y:S02]  /*0b20*/  PLOP3.LUT P0, PT, P0, P1, PT, 0xf8, 0x8f ;  /* 0x00000000008f781c */ /* 0x000fe40000703f70 */
[----:B------:R-:W-:-:S02]  /*0b30*/  SHF.R.U32.HI R8, RZ, 0x1, R6 ;  /* 0x00000001ff087819 */ /* 0x000fc40000011606 */
[----:B------:R-:W-:-:S04]  /*0b40*/  SEL R3, RZ, 0x1, !P0 ;  /* 0x00000001ff037807 */ /* 0x000fc80004000000 */
[----:B------:R-:W-:-:S04]  /*0b50*/  LOP3.LUT R3, R3, 0x1, R8, 0xf8, !PT ;  /* 0x0000000103037812 */ /* 0x000fc800078ef808 */
[----:B------:R-:W-:-:S05]  /*0b60*/  LOP3.LUT R3, R3, R6, RZ, 0xc0, !PT ;  /* 0x0000000603037212 */ /* 0x000fca00078ec0ff */
[----:B------:R-:W-:-:S05]  /*0b70*/  IMAD.IADD R3, R8, 0x1, R3 ;  /* 0x0000000108037824 */ /* 0x000fca00078e0203 */
[----:B------:R-:W-:Y:S01]  /*0b80*/  LOP3.LUT R0, R3, R0, RZ, 0xfc, !PT ;  /* 0x0000000003007212 */ /* 0x000fe200078efcff */
[----:B------:R-:W-:Y:S06]  /*0b90*/  BRA `(.L_x_17) ;  /* 0x0000000000107947 */ /* 0x000fec0003800000 */
.L_x_16:
[----:B------:R-:W-:-:S04]  /*0ba0*/  LOP3.LUT R0, R0, 0x80000000, RZ, 0xc0, !PT ;  /* 0x8000000000007812 */ /* 0x000fc800078ec0ff */
[----:B------:R-:W-:Y:S01]  /*0bb0*/  LOP3.LUT R0, R0, 0x7f800000, RZ, 0xfc, !PT ;  /* 0x7f80000000007812 */ /* 0x000fe200078efcff */
[----:B------:R-:W-:Y:S06]  /*0bc0*/  BRA `(.L_x_17) ;  /* 0x0000000000047947 */ /* 0x000fec0003800000 */
.L_x_15:
[----:B------:R-:W-:-:S07]  /*0bd0*/  IMAD R0, R6, 0x800000, R0 ;  /* 0x0080000006007824 */ /* 0x000fce00078e0200 */
.L_x_17:
[----:B------:R-:W-:Y:S05]  /*0be0*/  BSYNC.RECONVERGENT B2 ;  /* 0x0000000000027941 */ /* 0x000fea0003800200 */
.L_x_14:
[----:B------:R-:W-:Y:S05]  /*0bf0*/  BRA `(.L_x_18) ;  /* 0x0000000000207947 */ /* 0x000fea0003800000 */
.L_x_13:
[----:B------:R-:W-:-:S04]  /*0c00*/  LOP3.LUT R0, R8, 0x80000000, R7, 0x48, !PT ;  /* 0x8000000008007812 */ /* 0x000fc800078e4807 */
[----:B------:R-:W-:Y:S01]  /*0c10*/  LOP3.LUT R0, R0, 0x7f800000, RZ, 0xfc, !PT ;  /* 0x7f80000000007812 */ /* 0x000fe200078efcff */
[----:B------:R-:W-:Y:S06]  /*0c20*/  BRA `(.L_x_18) ;  /* 0x0000000000147947 */ /* 0x000fec0003800000 */
.L_x_12:
[----:B------:R-:W-:Y:S01]  /*0c30*/  LOP3.LUT R0, R8, 0x80000000, R7, 0x48, !PT ;  /* 0x8000000008007812 */ /* 0x000fe200078e4807 */
[----:B------:R-:W-:Y:S06]  /*0c40*/  BRA `(.L_x_18) ;  /* 0x00000000000c7947 */ /* 0x000fec0003800000 */
.L_x_11:
[----:B------:R-:W0:Y:S01]  /*0c50*/  MUFU.RSQ R0, -QNAN ;  /* 0xffc0000000007908 */ /* 0x000e220000001400 */
[----:B------:R-:W-:Y:S05]  /*0c60*/  BRA `(.L_x_18) ;  /* 0x0000000000047947 */ /* 0x000fea0003800000 */
.L_x_10:
[----:B------:R-:W-:-:S07]  /*0c70*/  FADD.FTZ R0, R0, R3 ;  /* 0x0000000300007221 */ /* 0x000fce0000010000 */
.L_x_18:
[----:B------:R-:W-:Y:S05]  /*0c80*/  BSYNC.RECONVERGENT B1 ;  /* 0x0000000000017941 */ /* 0x000fea0003800200 */
.L_x_8:
[----:B------:R-:W-:-:S04]  /*0c90*/  IMAD.MOV.U32 R5, RZ, RZ, 0x0 ;  /* 0x00000000ff057424 */ /* 0x000fc800078e00ff */
[----:B0-----:R-:W-:Y:S05]  /*0ca0*/  RET.REL.NODEC R4 `(_Z18softmax_activationPfS_i) ;  /* 0xfffffff004d47950 */ /* 0x001fea0003c3ffff */
.L_x_19:
[----:B------:R-:W-:-:S00]  /*0cb0*/  BRA `(.L_x_19) ;  /* 0xfffffffc00fc7947 */ /* 0x000fc0000383ffff */
[----:B------:R-:W-:-:S00]  /*0cc0*/  NOP ;  /* 0x0000000000007918 */ /* 0x000fc00000000000 */
        /* <DEDUP_REMOVED lines=11> */
.L_x_41:


//--------------------- .text._Z11max_poolingPfS_iiii --------------------------
	.section	.text._Z11max_poolingPfS_iiii,"ax",@progbits
	.align	128
        .global         _Z11max_poolingPfS_iiii
        .type           _Z11max_poolingPfS_iiii,@function
        .size           _Z11max_poolingPfS_iiii,(.L_x_43 - _Z11max_poolingPfS_iiii)
        .other          _Z11max_poolingPfS_iiii,@"STO_CUDA_ENTRY STV_DEFAULT"
_Z11max_poolingPfS_iiii:
.text._Z11max_poolingPfS_iiii:
[----:B------:R-:W-:Y:S01]  /*0000*/  LDC R1, c[0x0][0x37c] ;  /* 0x0000df00ff017b82 */ /* 0x000fe20000000800 */
[----:B------:R-:W0:Y:S07]  /*0010*/  LDCU UR4, c[0x0][0x39c] ;  /* 0x00007380ff0477ac */ /* 0x000e2e0008000800 */
[----:B------:R-:W1:Y:S01]  /*0020*/  LDC R9, c[0x0][0x394] ;  /* 0x0000e500ff097b82 */ /* 0x000e620000000800 */
[----:B------:R-:W2:Y:S01]  /*0030*/  S2R R10, SR_TID.X ;  /* 0x00000000000a7919 */ /* 0x000ea20000002100 */
[----:B------:R-:W-:Y:S01]  /*0040*/  BSSY.RECONVERGENT B0, `(.L_x_20) ;  /* 0x0000036000007945 */ /* 0x000fe20003800200 */
[----:B------:R-:W3:Y:S05]  /*0050*/  S2R R12, SR_TID.Y ;  /* 0x00000000000c7919 */ /* 0x000eea0000002200 */
[----:B------:R-:W-:Y:S08]  /*0060*/  S2UR UR5, SR_CTAID.Y ;  /* 0x00000000000579c3 */ /* 0x000ff00000002600 */
[----:B------:R-:W4:Y:S01]  /*0070*/  LDC R11, c[0x0][0x398] ;  /* 0x0000e600ff0b7b82 */ /* 0x000f220000000800 */
[----:B0-----:R-:W-:-:S05]  /*0080*/  IMAD.U32 R0, RZ, RZ, UR4 ;  /* 0x00000004ff007e24 */ /* 0x001fca000f8e00ff */
[----:B------:R-:W-:Y:S02]  /*0090*/  IABS R2, R0 ;  /* 0x0000000000027213 */ /* 0x000fe40000000000 */
[----:B-1----:R-:W-:Y:S01]  /*00a0*/  IABS R8, R9 ;  /* 0x0000000900087213 */ /* 0x002fe20000000000 */
[----:B------:R-:W2:Y:S01]  /*00b0*/  S2UR UR4, SR_CTAID.X ;  /* 0x00000000000479c3 */ /* 0x000ea20000002500 */
[----:B------:R-:W0:Y:S07]  /*00c0*/  I2F.RP R3, R2 ;  /* 0x0000000200037306 */ /* 0x000e2e0000209400 */
[----:B------:R-:W1:Y:S01]  /*00d0*/  S2UR UR8, SR_CTAID.Z ;  /* 0x00000000000879c3 */ /* 0x000e620000002700 */
[----:B0-----:R-:W0:Y:S02]  /*00e0*/  MUFU.RCP R3, R3 ;  /* 0x0000000300037308 */ /* 0x001e240000001000 */
[----:B0-----:R-:W-:-:S06]  /*00f0*/  VIADD R4, R3, 0xffffffe ;  /* 0x0ffffffe03047836 */ /* 0x001fcc0000000000 */
[----:B------:R0:W5:Y:S02]  /*0100*/  F2I.FTZ.U32.TRUNC.NTZ R5, R4 ;  /* 0x0000000400057305 */ /* 0x000164000021f000 */
[----:B0-----:R-:W-:Y:S02]  /*0110*/  IMAD.MOV.U32 R4, RZ, RZ, RZ ;  /* 0x000000ffff047224 */ /* 0x001fe400078e00ff */
[----:B-----5:R-:W-:-:S04]  /*0120*/  IMAD.MOV R7, RZ, RZ, -R5 ;  /* 0x000000ffff077224 */ /* 0x020fc800078e0a05 */
[----:B------:R-:W-:-:S04]  /*0130*/  IMAD R7, R7, R2, RZ ;  /* 0x0000000207077224 */ /* 0x000fc800078e02ff */
[----:B------:R-:W-:Y:S01]  /*0140*/  IMAD.HI.U32 R6, R5, R7, R4 ;  /* 0x0000000705067227 */ /* 0x000fe200078e0004 */
[----:B------:R-:W-:-:S03]  /*0150*/  LOP3.LUT R4, R9, R0, RZ, 0x3c, !PT ;  /* 0x0000000009047212 */ /* 0x000fc600078e3cff */
[----:B------:R-:W-:Y:S01]  /*0160*/  IMAD.MOV.U32 R5, RZ, RZ, R8 ;  /* 0x000000ffff057224 */ /* 0x000fe200078e0008 */
[----:B------:R-:W-:Y:S02]  /*0170*/  ISETP.GE.AND P2, PT, R4, RZ, PT ;  /* 0x000000ff0400720c */ /* 0x000fe40003f46270 */
[----:B------:R-:W-:Y:S01]  /*0180*/  LOP3.LUT R8, RZ, R0, RZ, 0x33, !PT ;  /* 0x00000000ff087212 */ /* 0x000fe200078e33ff */
[----:B------:R-:W-:-:S04]  /*0190*/  IMAD.HI.U32 R3, R6, R5, RZ ;  /* 0x0000000506037227 */ /* 0x000fc800078e00ff */
[----:B------:R-:W-:-:S04]  /*01a0*/  IMAD.MOV R7, RZ, RZ, -R3 ;  /* 0x000000ffff077224 */ /* 0x000fc800078e0a03 */
[----:B------:R-:W-:-:S05]  /*01b0*/  IMAD R5, R2, R7, R5 ;  /* 0x0000000702057224 */ /* 0x000fca00078e0205 */
[----:B------:R-:W-:-:S13]  /*01c0*/  ISETP.GT.U32.AND P1, PT, R2, R5, PT ;  /* 0x000000050200720c */ /* 0x000fda0003f24070 */
[----:B------:R-:W-:Y:S02]  /*01d0*/  @!P1 IMAD.IADD R5, R5, 0x1, -R2 ;  /* 0x0000000105059824 */ /* 0x000fe400078e0a02 */
[----:B------:R-:W-:Y:S01]  /*01e0*/  @!P1 VIADD R3, R3, 0x1 ;  /* 0x0000000103039836 */ /* 0x000fe20000000000 */
[----:B------:R-:W-:Y:S02]  /*01f0*/  ISETP.NE.AND P1, PT, R0, RZ, PT ;  /* 0x000000ff0000720c */ /* 0x000fe40003f25270 */
[----:B------:R-:W-:Y:S02]  /*0200*/  ISETP.GE.U32.AND P0, PT, R5, R2, PT ;  /* 0x000000020500720c */ /* 0x000fe40003f06070 */
[----:B------:R-:W2:Y:S08]  /*0210*/  LDC R5, c[0x0][0x360] ;  /* 0x0000d800ff057b82 */ /* 0x000eb00000000800 */
[----:B------:R-:W3:Y:S03]  /*0220*/  LDC R7, c[0x0][0x364] ;  /* 0x0000d900ff077b82 */ /* 0x000ee60000000800 */
[----:B------:R-:W-:Y:S01]  /*0230*/  @P0 VIADD R3, R3, 0x1 ;  /* 0x0000000103030836 */ /* 0x000fe20000000000 */
[----:B------:R-:W-:-:S03]  /*0240*/  PLOP3.LUT P0, PT, PT, PT, PT, 0x80, 0x8 ;  /* 0x000000000008781c */ /* 0x000fc60003f0f070 */
[----:B------:R-:W-:-:S05]  /*0250*/  @!P2 IMAD.MOV R3, RZ, RZ, -R3 ;  /* 0x000000ffff03a224 */ /* 0x000fca00078e0a03 */
[----:B------:R-:W-:Y:S01]  /*0260*/  SEL R4, R8, R3, !P1 ;  /* 0x0000000308047207 */ /* 0x000fe20004800000 */
[----:B--2---:R-:W-:-:S05]  /*0270*/  IMAD R5, R5, UR4, R10 ;  /* 0x0000000405057c24 */ /* 0x004fca000f8e020a */
[----:B------:R-:W-:Y:S01]  /*0280*/  ISETP.GE.AND P2, PT, R5, R4, PT ;  /* 0x000000040500720c */ /* 0x000fe20003f46270 */
[----:B---3--:R-:W-:-:S12]  /*0290*/  IMAD R7, R7, UR5, R12 ;  /* 0x0000000507077c24 */ /* 0x008fd8000f8e020c */
[----:B-1--4-:R-:W-:Y:S05]  /*02a0*/  @P2 BRA `(.L_x_21) ;  /* 0x00000000003c2947 */ /* 0x012fea0003800000 */
[----:B------:R-:W0:Y:S02]  /*02b0*/  LDC R9, c[0x0][0x390] ;  /* 0x0000e400ff097b82 */ /* 0x000e240000000800 */
[----:B0-----:R-:W-:-:S05]  /*02c0*/  IABS R3, R9 ;  /* 0x0000000900037213 */ /* 0x001fca0000000000 */
[----:B------:R-:W-:-:S04]  /*02d0*/  IMAD.HI.U32 R6, R6, R3, RZ ;  /* 0x0000000306067227 */ /* 0x000fc800078e00ff */
[----:B------:R-:W-:-:S04]  /*02e0*/  IMAD.MOV R10, RZ, RZ, -R6 ;  /* 0x000000ffff0a7224 */ /* 0x000fc800078e0a06 */
[----:B------:R-:W-:-:S05]  /*02f0*/  IMAD R3, R2, R10, R3 ;  /* 0x0000000a02037224 */ /* 0x000fca00078e0203 */
[----:B------:R-:W-:-:S13]  /*0300*/  ISETP.GT.U32.AND P2, PT, R2, R3, PT ;  /* 0x000000030200720c */ /* 0x000fda0003f44070 */
[----:B------:R-:W-:Y:S02]  /*0310*/  @!P2 IMAD.IADD R3, R3, 0x1, -R2 ;  /* 0x000000010303a824 */ /* 0x000fe400078e0a02 */
[----:B------:R-:W-:-:S03]  /*0320*/  @!P2 VIADD R6, R6, 0x1 ;  /* 0x000000010606a836 */ /* 0x000fc60000000000 */
[----:B------:R-:W-:Y:S02]  /*0330*/  ISETP.GE.U32.AND P0, PT, R3, R2, PT ;  /* 0x000000020300720c */ /* 0x000fe40003f06070 */
[----:B------:R-:W-:-:S04]  /*0340*/  LOP3.LUT R2, R9, R0, RZ, 0x3c, !PT ;  /* 0x0000000009027212 */ /* 0x000fc800078e3cff */
[----:B------:R-:W-:-:S07]  /*0350*/  ISETP.GE.AND P3, PT, R2, RZ, PT ;  /* 0x000000ff0200720c */ /* 0x000fce0003f66270 */
[----:B------:R-:W-:-:S06]  /*0360*/  @P0 VIADD R6, R6, 0x1 ;  /* 0x0000000106060836 */ /* 0x000fcc0000000000 */
[----:B------:R-:W-:-:S05]  /*0370*/  @!P3 IMAD.MOV R6, RZ, RZ, -R6 ;  /* 0x000000ffff06b224 */ /* 0x000fca00078e0a06 */
[----:B------:R-:W-:-:S04]  /*0380*/  SEL R6, R8, R6, !P1 ;  /* 0x0000000608067207 */ /* 0x000fc80004800000 */
[----:B------:R-:W-:-:S13]  /*0390*/  ISETP.GE.AND P0, PT, R7, R6, PT ;  /* 0x000000060700720c */ /* 0x000fda0003f06270 */
.L_x_21:
[----:B------:R-:W-:Y:S05]  /*03a0*/  BSYNC.RECONVERGENT B0 ;  /* 0x0000000000007941 */ /* 0x000fea0003800200 */
.L_x_20:
[----:B------:R-:W-:-:S13]  /*03b0*/  ISETP.LE.OR P0, PT, R11, UR8, P0 ;  /* 0x000000080b007c0c */ /* 0x000fda0008703670 */
[----:B------:R-:W-:Y:S05]  /*03c0*/  @P0 EXIT ;  /* 0x000000000000094d */ /* 0x000fea0003800000 */
[----:B------:R-:W-:Y:S01]  /*03d0*/  ISETP.GE.AND P0, PT, R0, 0x1, PT ;  /* 0x000000010000780c */ /* 0x000fe20003f06270 */
[----:B------:R-:W0:Y:S01]  /*03e0*/  LDCU.64 UR10, c[0x0][0x358] ;  /* 0x00006b00ff0a77ac */ /* 0x000e220008000a00 */
[----:B------:R-:W-:-:S11]  /*03f0*/  IMAD.MOV.U32 R12, RZ, RZ, -0x800000 ;  /* 0xff800000ff0c7424 */ /* 0x000fd600078e00ff */
[----:B------:R-:W-:Y:S05]  /*0400*/  @!P0 BRA `(.L_x_22) ;  /* 0x0000000800688947 */ /* 0x000fea0003800000 */
[----:B------:R-:W1:Y:S01]  /*0410*/  LDCU UR4, c[0x0][0x390] ;  /* 0x00007200ff0477ac */ /* 0x000e620008000800 */
[C---:B------:R-:W-:Y:S01]  /*0420*/  LOP3.LUT R19, R0.reuse, 0xf, RZ, 0xc0, !PT ;  /* 0x0000000f00137812 */ /* 0x040fe200078ec0ff */
[----:B------:R-:W-:Y:S01]  /*0430*/  IMAD R9, R5, R0, RZ ;  /* 0x0000000005097224 */ /* 0x000fe200078e02ff */
[C---:B------:R-:W-:Y:S01]  /*0440*/  LOP3.LUT R20, R0.reuse, 0x7, RZ, 0xc0, !PT ;  /* 0x0000000700147812 */ /* 0x040fe200078ec0ff */
[----:B------:R-:W2:Y:S01]  /*0450*/  LDCU.64 UR6, c[0x0][0x380] ;  /* 0x00007000ff0677ac */ /* 0x000ea20008000a00 */
[C---:B------:R-:W-:Y:S01]  /*0460*/  LOP3.LUT R8, R0.reuse, 0x7ffffff0, RZ, 0xc0, !PT ;  /* 0x7ffffff000087812 */ /* 0x040fe200078ec0ff */
[----:B------:R-:W-:Y:S01]  /*0470*/  VIADD R2, R19, 0xffffffff ;  /* 0xffffffff13027836 */ /* 0x000fe20000000000 */
[----:B------:R-:W-:Y:S01]  /*0480*/  LOP3.LUT R21, R0, 0x3, RZ, 0xc0, !PT ;  /* 0x0000000300157812 */ /* 0x000fe200078ec0ff */
[----:B------:R-:W-:Y:S02]  /*0490*/  VIADD R3, R20, 0xffffffff ;  /* 0xffffffff14037836 */ /* 0x000fe40000000000 */
[----:B------:R-:W-:Y:S01]  /*04a0*/  IMAD.MOV.U32 R12, RZ, RZ, -0x800000 ;  /* 0xff800000ff0c7424 */ /* 0x000fe200078e00ff */
[----:B------:R-:W-:Y:S01]  /*04b0*/  ISETP.GE.U32.AND P0, PT, R2, 0x7, PT ;  /* 0x000000070200780c */ /* 0x000fe20003f06070 */
[----:B------:R-:W-:Y:S01]  /*04c0*/  IMAD.MOV R10, RZ, RZ, -R8 ;  /* 0x000000ffff0a7224 */ /* 0x000fe200078e0a08 */
[----:B------:R-:W-:Y:S01]  /*04d0*/  ISETP.GE.U32.AND P1, PT, R3, 0x3, PT ;  /* 0x000000030300780c */ /* 0x000fe20003f26070 */
[----:B-1----:R-:W-:-:S02]  /*04e0*/  UIMAD UR4, UR8, UR4, URZ ;  /* 0x00000004080472a4 */ /* 0x002fc4000f8e02ff */
[----:B--2---:R-:W-:-:S04]  /*04f0*/  UIADD3 UR5, UP0, UPT, UR6, 0x20, URZ ;  /* 0x0000002006057890 */ /* 0x004fc8000ff1e0ff */
[----:B------:R-:W-:Y:S01]  /*0500*/  IMAD R11, R7, R0, UR4 ;  /* 0x00000004070b7e24 */ /* 0x000fe2000f8e0200 */
[----:B------:R-:W-:Y:S01]  /*0510*/  UMOV UR4, URZ ;  /* 0x000000ff00047c82 */ /* 0x000fe20008000000 */
[----:B------:R-:W-:-:S12]  /*0520*/  UIADD3.X UR6, UPT, UPT, URZ, UR7, URZ, UP0, !UPT ;  /* 0x00000007ff067290 */ /* 0x000fd800087fe4ff */
.L_x_28:
[----:B------:R-:W1:Y:S01]  /*0530*/  LDC R0, c[0x0][0x39c] ;  /* 0x0000e700ff007b82 */ /* 0x000e620000000800 */
[----:B------:R-:W2:Y:S01]  /*0540*/  LDCU UR7, c[0x0][0x394] ;  /* 0x00007280ff0777ac */ /* 0x000ea20008000800 */
[----:B------:R-:W-:Y:S02]  /*0550*/  VIADD R6, R11, UR4 ;  /* 0x000000040b067c36 */ /* 0x000fe40008000000 */
[----:B------:R-:W-:Y:S01]  /*0560*/  IMAD.MOV.U32 R13, RZ, RZ, RZ ;  /* 0x000000ffff0d7224 */ /* 0x000fe200078e00ff */
[----:B------:R-:W-:Y:S01]  /*0570*/  UIADD3 UR4, UPT, UPT, UR4, 0x1, URZ ;  /* 0x0000000104047890 */ /* 0x000fe2000fffe0ff */
[----:B--2---:R-:W-:Y:S01]  /*0580*/  IMAD R6, R6, UR7, R9 ;  /* 0x0000000706067c24 */ /* 0x004fe2000f8e0209 */
[----:B-1----:R-:W-:-:S04]  /*0590*/  ISETP.GE.U32.AND P3, PT, R0, 0x10, PT ;  /* 0x000000100000780c */ /* 0x002fc80003f66070 */
[----:B------:R-:W-:-:S09]  /*05a0*/  ISETP.NE.AND P2, PT, R0, UR4, PT ;  /* 0x0000000400007c0c */ /* 0x000fd2000bf45270 */
[----:B------:R-:W-:Y:S05]  /*05b0*/  @!P3 BRA `(.L_x_23) ;  /* 0x0000000000e8b947 */ /* 0x000fea0003800000 */
[----:B------:R-:W-:Y:S02]  /*05c0*/  IMAD.MOV.U32 R15, RZ, RZ, R6 ;  /* 0x000000ffff0f7224 */ /* 0x000fe400078e0006 */
[----:B------:R-:W-:-:S07]  /*05d0*/  IMAD.MOV.U32 R13, RZ, RZ, R10 ;  /* 0x000000ffff0d7224 */ /* 0x000fce00078e000a */
.L_x_24:
[----:B------:R-:W-:Y:S02]  /*05e0*/  IMAD.U32 R2, RZ, RZ, UR5 ;  /* 0x00000005ff027e24 */ /* 0x000fe4000f8e00ff */
[----:B------:R-:W-:Y:S02]  /*05f0*/  IMAD.U32 R3, RZ, RZ, UR6 ;  /* 0x00000006ff037e24 */ /* 0x000fe4000f8e00ff */
[----:B------:R-:W-:-:S05]  /*0600*/  IMAD.WIDE R2, R15, 0x4, R2 ;  /* 0x000000040f027825 */ /* 0x000fca00078e0202 */
[----:B0-----:R-:W2:Y:S04]  /*0610*/  LDG.E R27, desc[UR10][R2.64+-0x20] ;  /* 0xffffe00a021b7981 */ /* 0x001ea8000c1e1900 */
[----:B------:R-:W3:Y:S04]  /*0620*/  LDG.E R29, desc[UR10][R2.64+-0x1c] ;  /* 0xffffe40a021d7981 */ /* 0x000ee8000c1e1900 */
[----:B------:R-:W4:Y:S04]  /*0630*/  LDG.E R25, desc[UR10][R2.64+-0x18] ;  /* 0xffffe80a02197981 */ /* 0x000f28000c1e1900 */
[----:B------:R-:W5:Y:S04]  /*0640*/  LDG.E R24, desc[UR10][R2.64+-0x14] ;  /* 0xffffec0a02187981 */ /* 0x000f68000c1e1900 */
[----:B------:R-:W5:Y:S04]  /*0650*/  LDG.E R23, desc[UR10][R2.64+-0x10] ;  /* 0xfffff00a02177981 */ /* 0x000f68000c1e1900 */
[----:B------:R-:W5:Y:S04]  /*0660*/  LDG.E R22, desc[UR10][R2.64+-0xc] ;  /* 0xfffff40a02167981 */ /* 0x000f68000c1e1900 */
[----:B------:R-:W5:Y:S04]  /*0670*/  LDG.E R17, desc[UR10][R2.64+-0x8] ;  /* 0xfffff80a02117981 */ /* 0x000f68000c1e1900 */
[----:B------:R-:W5:Y:S04]  /*0680*/  LDG.E R16, desc[UR10][R2.64+-0x4] ;  /* 0xfffffc0a02107981 */ /* 0x000f68000c1e1900 */
[----:B------:R-:W5:Y:S04]  /*0690*/  LDG.E R14, desc[UR10][R2.64] ;  /* 0x0000000a020e7981 */ /* 0x000f68000c1e1900 */
[----:B------:R-:W5:Y:S01]  /*06a0*/  LDG.E R18, desc[UR10][R2.64+0x4] ;  /* 0x0000040a02127981 */ /* 0x000f62000c1e1900 */
[----:B--2---:R-:W-:-:S04]  /*06b0*/  FSETP.GT.AND P3, PT, R27, R12, PT ;  /* 0x0000000c1b00720b */ /* 0x004fc80003f64000 */
[----:B------:R-:W-:-:S04]  /*06c0*/  FSEL R12, R27, R12, P3 ;  /* 0x0000000c1b0c7208 */ /* 0x000fc80001800000 */
[----:B---3--:R-:W-:-:S04]  /*06d0*/  FSETP.GT.AND P3, PT, R29, R12, PT ;  /* 0x0000000c1d00720b */ /* 0x008fc80003f64000 */
[----:B------:R-:W-:Y:S02]  /*06e0*/  FSEL R26, R29, R12, P3 ;  /* 0x0000000c1d1a7208 */ /* 0x000fe40001800000 */
[----:B------:R-:W2:Y:S02]  /*06f0*/  LDG.E R12, desc[UR10][R2.64+0x8] ;  /* 0x0000080a020c7981 */ /* 0x000ea4000c1e1900 */
[----:B----4-:R-:W-:-:S04]  /*0700*/  FSETP.GT.AND P3, PT, R25, R26, PT ;  /* 0x0000001a1900720b */ /* 0x010fc80003f64000 */
[----:B------:R-:W-:Y:S02]  /*0710*/  FSEL R27, R25, R26, P3 ;  /* 0x0000001a191b7208 */ /* 0x000fe40001800000 */
[----:B------:R-:W3:Y:S02]  /*0720*/  LDG.E R25, desc[UR10][R2.64+0xc] ;  /* 0x00000c0a02197981 */ /* 0x000ee4000c1e1900 */
[----:B-----5:R-:W-:-:S04]  /*0730*/  FSETP.GT.AND P3, PT, R24, R27, PT ;  /* 0x0000001b1800720b */ /* 0x020fc80003f64000 */
[----:B------:R-:W-:Y:S02]  /*0740*/  FSEL R26, R24, R27, P3 ;  /* 0x0000001b181a7208 */ /* 0x000fe40001800000 */
[----:B------:R-:W4:Y:S02]  /*0750*/  LDG.E R24, desc[UR10][R2.64+0x10] ;  /* 0x0000100a02187981 */ /* 0x000f24000c1e1900 */
[----:B------:R-:W-:-:S04]  /*0760*/  FSETP.GT.AND P3, PT, R23, R26, PT ;  /* 0x0000001a1700720b */ /* 0x000fc80003f64000 */
[----:B------:R-:W-:Y:S02]  /*0770*/  FSEL R27, R23, R26, P3 ;  /* 0x0000001a171b7208 */ /* 0x000fe40001800000 */
[----:B------:R-:W5:Y:S02]  /*0780*/  LDG.E R23, desc[UR10][R2.64+0x14] ;  /* 0x0000140a02177981 */ /* 0x000f64000c1e1900 */
[CC--:B------:R-:W-:Y:S02]  /*0790*/  FSETP.GT.AND P3, PT, R22.reuse, R27.reuse, PT ;  /* 0x0000001b1600720b */ /* 0x0c0fe40003f64000 */
[----:B------:R-:W5:Y:S02]  /*07a0*/  LDG.E R26, desc[UR10][R2.64+0x1c] ;  /* 0x00001c0a021a7981 */ /* 0x000f64000c1e1900 */
[----:B------:R-:W-:Y:S02]  /*07b0*/  FSEL R28, R22, R27, P3 ;  /* 0x0000001b161c7208 */ /* 0x000fe40001800000 */
[----:B------:R-:W5:Y:S02]  /*07c0*/  LDG.E R22, desc[UR10][R2.64+0x18] ;  /* 0x0000180a02167981 */ /* 0x000f64000c1e1900 */
[----:B------:R-:W-:-:S04]  /*07d0*/  FSETP.GT.AND P3, PT, R17, R28, PT ;  /* 0x0000001c1100720b */ /* 0x000fc80003f64000 */
[----:B------:R-:W-:-:S04]  /*07e0*/  FSEL R17, R17, R28, P3 ;  /* 0x0000001c11117208 */ /* 0x000fc80001800000 */
[----:B------:R-:W-:-:S04]  /*07f0*/  FSETP.GT.AND P3, PT, R16, R17, PT ;  /* 0x000000111000720b */ /* 0x000fc80003f64000 */
[----:B------:R-:W-:-:S04]  /*0800*/  FSEL R17, R16, R17, P3 ;  /* 0x0000001110117208 */ /* 0x000fc80001800000 */
[----:B------:R-:W-:-:S04]  /*0810*/  FSETP.GT.AND P3, PT, R14, R17, PT ;  /* 0x000000110e00720b */ /* 0x000fc80003f64000 */
[----:B------:R-:W-:-:S04]  /*0820*/  FSEL R17, R14, R17, P3 ;  /* 0x000000110e117208 */ /* 0x000fc80001800000 */
[----:B------:R-:W-:-:S04]  /*0830*/  FSETP.GT.AND P3, PT, R18, R17, PT ;  /* 0x000000111200720b */ /* 0x000fc80003f64000 */
[----:B------:R-:W-:Y:S01]  /*0840*/  FSEL R17, R18, R17, P3 ;  /* 0x0000001112117208 */ /* 0x000fe20001800000 */
[----:B------:R-:W-:-:S05]  /*0850*/  VIADD R13, R13, 0x10 ;  /* 0x000000100d0d7836 */ /* 0x000fca0000000000 */
[----:B------:R-:W-:Y:S01]  /*0860*/  ISETP.NE.AND P4, PT, R13, RZ, PT ;  /* 0x000000ff0d00720c */ /* 0x000fe20003f85270 */
[----:B------:R-:W-:Y:S01]  /*0870*/  VIADD R15, R15, 0x10 ;  /* 0x000000100f0f7836 */ /* 0x000fe20000000000 */
[----:B--2---:R-:W-:-:S04]  /*0880*/  FSETP.GT.AND P3, PT, R12, R17, PT ;  /* 0x000000110c00720b */ /* 0x004fc80003f64000 */
[----:B------:R-:W-:-:S04]  /*0890*/  FSEL R12, R12, R17, P3 ;  /* 0x000000110c0c7208 */ /* 0x000fc80001800000 */
[----:B---3--:R-:W-:-:S04]  /*08a0*/  FSETP.GT.AND P3, PT, R25, R12, PT ;  /* 0x0000000c1900720b */ /* 0x008fc80003f64000 */
[----:B------:R-:W-:-:S04]  /*08b0*/  FSEL R25, R25, R12, P3 ;  /* 0x0000000c19197208 */ /* 0x000fc80001800000 */
[----:B----4-:R-:W-:-:S04]  /*08c0*/  FSETP.GT.AND P3, PT, R24, R25, PT ;  /* 0x000000191800720b */ /* 0x010fc80003f64000 */
[----:B------:R-:W-:-:S04]  /*08d0*/  FSEL R24, R24, R25, P3 ;  /* 0x0000001918187208 */ /* 0x000fc80001800000 */
[----:B-----5:R-:W-:-:S04]  /*08e0*/  FSETP.GT.AND P3, PT, R23, R24, PT ;  /* 0x000000181700720b */ /* 0x020fc80003f64000 */
[----:B------:R-:W-:-:S04]  /*08f0*/  FSEL R23, R23, R24, P3 ;  /* 0x0000001817177208 */ /* 0x000fc80001800000 */
[----:B------:R-:W-:-:S04]  /*0900*/  FSETP.GT.AND P3, PT, R22, R23, PT ;  /* 0x000000171600720b */ /* 0x000fc80003f64000 */
[----:B------:R-:W-:-:S04]  /*0910*/  FSEL R23, R22, R23, P3 ;  /* 0x0000001716177208 */ /* 0x000fc80001800000 */
[----:B------:R-:W-:-:S04]  /*0920*/  FSETP.GT.AND P3, PT, R26, R23, PT ;  /* 0x000000171a00720b */ /* 0x000fc80003f64000 */
[----:B------:R-:W-:Y:S01]  /*0930*/  FSEL R12, R26, R23, P3 ;  /* 0x000000171a0c7208 */ /* 0x000fe20001800000 */
[----:B------:R-:W-:Y:S08]  /*0940*/  @P4 BRA `(.L_x_24) ;  /* 0xfffffffc00244947 */ /* 0x000ff0000383ffff */
[----:B------:R-:W-:-:S07]  /*0950*/  IMAD.MOV.U32 R13, RZ, RZ, R8 ;  /* 0x000000ffff0d7224 */ /* 0x000fce00078e0008 */
.L_x_23:
[----:B------:R-:W-:-:S13]  /*0960*/  ISETP.NE.AND P3, PT, R19, RZ, PT ;  /* 0x000000ff1300720c */ /* 0x000fda0003f65270 */
[----:B------:R-:W-:Y:S05]  /*0970*/  @!P3 BRA `(.L_x_25) ;  /* 0x000000040008b947 */ /* 0x000fea0003800000 */
[----:B------:R-:W-:Y:S01]  /*0980*/  ISETP.NE.AND P3, PT, R20, RZ, PT ;  /* 0x000000ff1400720c */ /* 0x000fe20003f65270 */
[----:B------:R-:W-:-:S12]  /*0990*/  @!P0 BRA `(.L_x_26) ;  /* 0x0000000000708947 */ /* 0x000fd80003800000 */
[----:B------:R-:W1:Y:S01]  /*09a0*/  LDC.64 R2, c[0x0][0x380] ;  /* 0x0000e000ff027b82 */ /* 0x000e620000000a00 */
[----:B------:R-:W-:-:S04]  /*09b0*/  IMAD.IADD R15, R6, 0x1, R13 ;  /* 0x00000001060f7824 */ /* 0x000fc800078e020d */
[----:B-1----:R-:W-:-:S05]  /*09c0*/  IMAD.WIDE R2, R15, 0x4, R2 ;  /* 0x000000040f027825 */ /* 0x002fca00078e0202 */
[----:B0-----:R-:W2:Y:S04]  /*09d0*/  LDG.E R15, desc[UR10][R2.64] ;  /* 0x0000000a020f7981 */ /* 0x001ea8000c1e1900 */
[----:B------:R-:W3:Y:S04]  /*09e0*/  LDG.E R17, desc[UR10][R2.64+0x4] ;  /* 0x0000040a02117981 */ /* 0x000ee8000c1e1900 */
[----:B------:R-:W4:Y:S04]  /*09f0*/  LDG.E R23, desc[UR10][R2.64+0x8] ;  /* 0x0000080a02177981 */ /* 0x000f28000c1e1900 */
[----:B------:R-:W5:Y:S04]  /*0a00*/  LDG.E R25, desc[UR10][R2.64+0xc] ;  /* 0x00000c0a02197981 */ /* 0x000f68000c1e1900 */
[----:B------:R-:W5:Y:S04]  /*0a10*/  LDG.E R27, desc[UR10][R2.64+0x10] ;  /* 0x0000100a021b7981 */ /* 0x000f68000c1e1900 */
[----:B------:R-:W5:Y:S04]  /*0a20*/  LDG.E R29, desc[UR10][R2.64+0x14] ;  /* 0x0000140a021d7981 */ /* 0x000f68000c1e1900 */
[----:B------:R-:W5:Y:S04]  /*0a30*/  LDG.E R14, desc[UR10][R2.64+0x18] ;  /* 0x0000180a020e7981 */ /* 0x000f68000c1e1900 */
[----:B------:R-:W5:Y:S01]  /*0a40*/  LDG.E R16, desc[UR10][R2.64+0x1c] ;  /* 0x00001c0a02107981 */ /* 0x000f62000c1e1900 */
        /* <DEDUP_REMOVED lines=12> */
[----:B------:R-:W-:-:S04]  /*0b10*/  FSEL R29, R29, R12, P4 ;  /* 0x0000000c1d1d7208 */ /* 0x000fc80002000000 */
[----:B------:R-:W-:-:S04]  /*0b20*/  FSETP.GT.AND P4, PT, R14, R29, PT ;  /* 0x0000001d0e00720b */ /* 0x000fc80003f84000 */
[----:B------:R-:W-:-:S04]  /*0b30*/  FSEL R12, R14, R29, P4 ;  /* 0x0000001d0e0c7208 */ /* 0x000fc80002000000 */
[----:B------:R-:W-:-:S04]  /*0b40*/  FSETP.GT.AND P4, PT, R16, R12, PT ;  /* 0x0000000c1000720b */ /* 0x000fc80003f84000 */
[----:B------:R-:W-:-:S09]  /*0b50*/  FSEL R12, R16, R12, P4 ;  /* 0x0000000c100c7208 */ /* 0x000fd20002000000 */
.L_x_26:
        /* <DEDUP_REMOVED lines=18> */
[----:B------:R-:W-:-:S09]  /*0c80*/  FSEL R12, R25, R12, P4 ;  /* 0x0000000c190c7208 */ /* 0x000fd20002000000 */
.L_x_27:
[----:B------:R-:W-:Y:S05]  /*0c90*/  @!P3 BRA `(.L_x_25) ;  /* 0x000000000040b947 */ /* 0x000fea0003800000 */
[----:B------:R-:W1:Y:S01]  /*0ca0*/  LDC.64 R2, c[0x0][0x380] ;  /* 0x0000e000ff027b82 */ /* 0x000e620000000a00 */
[----:B------:R-:W-:-:S04]  /*0cb0*/  IMAD.IADD R13, R6, 0x1, R13 ;  /* 0x00000001060d7824 */ /* 0x000fc800078e020d */
[----:B-1----:R-:W-:-:S05]  /*0cc0*/  IMAD.WIDE R2, R13, 0x4, R2 ;  /* 0x000000040d027825 */ /* 0x002fca00078e0202 */
[----:B0-----:R-:W2:Y:S01]  /*0cd0*/  LDG.E R13, desc[UR10][R2.64] ;  /* 0x0000000a020d7981 */ /* 0x001ea2000c1e1900 */
[----:B------:R-:W-:Y:S02]  /*0ce0*/  ISETP.NE.AND P4, PT, R21, 0x1, PT ;  /* 0x000000011500780c */ /* 0x000fe40003f85270 */
[----:B--2---:R-:W-:-:S04]  /*0cf0*/  FSETP.GT.AND P3, PT, R13, R12, PT ;  /* 0x0000000c0d00720b */ /* 0x004fc80003f64000 */
[----:B------:R-:W-:-:S07]  /*0d00*/  FSEL R12, R13, R12, P3 ;  /* 0x0000000c0d0c7208 */ /* 0x000fce0001800000 */
[----:B------:R-:W-:Y:S05]  /*0d10*/  @!P4 BRA `(.L_x_25) ;  /* 0x000000000020c947 */ /* 0x000fea0003800000 */
[----:B------:R-:W2:Y:S01]  /*0d20*/  LDG.E R13, desc[UR10][R2.64+0x4] ;  /* 0x0000040a020d7981 */ /* 0x000ea2000c1e1900 */
[----:B------:R-:W-:Y:S02]  /*0d30*/  ISETP.NE.AND P4, PT, R21, 0x2, PT ;  /* 0x000000021500780c */ /* 0x000fe40003f85270 */
[----:B--2---:R-:W-:-:S04]  /*0d40*/  FSETP.GT.AND P3, PT, R13, R12, PT ;  /* 0x0000000c0d00720b */ /* 0x004fc80003f64000 */
[----:B------:R-:W-:-:S07]  /*0d50*/  FSEL R12, R13, R12, P3 ;  /* 0x0000000c0d0c7208 */ /* 0x000fce0001800000 */
[----:B------:R-:W-:Y:S05]  /*0d60*/  @!P4 BRA `(.L_x_25) ;  /* 0x00000000000cc947 */ /* 0x000fea0003800000 */
[----:B------:R-:W2:Y:S02]  /*0d70*/  LDG.E R3, desc[UR10][R2.64+0x8] ;  /* 0x0000080a02037981 */ /* 0x000ea4000c1e1900 */
[----:B--2---:R-:W-:-:S13]  /*0d80*/  FSETP.GT.AND P3, PT, R3, R12, PT ;  /* 0x0000000c0300720b */ /* 0x004fda0003f64000 */
[----:B------:R-:W-:-:S07]  /*0d90*/  @P3 IMAD.MOV.U32 R12, RZ, RZ, R3 ;  /* 0x000000ffff0c3224 */ /* 0x000fce00078e0003 */
.L_x_25:
[----:B------:R-:W-:Y:S05]  /*0da0*/  @P2 BRA `(.L_x_28) ;  /* 0xfffffff400e02947 */ /* 0x000fea000383ffff */
.L_x_22:
[----:B------:R-:W-:Y:S01]  /*0db0*/  IABS R6, R0 ;  /* 0x0000000000067213 */ /* 0x000fe20000000000 */
[----:B------:R-:W1:Y:S03]  /*0dc0*/  LDC R11, c[0x0][0x390] ;  /* 0x0000e400ff0b7b82 */ /* 0x000e660000000800 */
[----:B------:R-:W2:Y:S08]  /*0dd0*/  I2F.RP R8, R6 ;  /* 0x0000000600087306 */ /* 0x000eb00000209400 */
[----:B--2---:R-:W2:Y:S01]  /*0de0*/  MUFU.RCP R8, R8 ;  /* 0x0000000800087308 */ /* 0x004ea20000001000 */
[----:B-1----:R-:W-:-:S02]  /*0df0*/  IABS R10, R11 ;  /* 0x0000000b000a7213 */ /* 0x002fc40000000000 */
[----:B------:R-:W-:-:S04]  /*0e00*/  LOP3.LUT R11, R11, R0, RZ, 0x3c, !PT ;  /* 0x000000000b0b7212 */ /* 0x000fc800078e3cff */
[----:B------:R-:W-:Y:S01]  /*0e10*/  ISETP.GE.AND P2, PT, R11, RZ, PT ;  /* 0x000000ff0b00720c */ /* 0x000fe20003f46270 */
[----:B--2---:R-:W-:-:S04]  /*0e20*/  VIADD R2, R8, 0xffffffe ;  /* 0x0ffffffe08027836 */ /* 0x004fc80000000000 */
[----:B------:R1:W2:Y:S02]  /*0e30*/  F2I.FTZ.U32.TRUNC.NTZ R3, R2 ;  /* 0x0000000200037305 */ /* 0x0002a4000021f000 */
[----:B-1----:R-:W-:Y:S02]  /*0e40*/  IMAD.MOV.U32 R2, RZ, RZ, RZ ;  /* 0x000000ffff027224 */ /* 0x002fe400078e00ff */
[----:B--2---:R-:W-:-:S04]  /*0e50*/  IMAD.MOV R9, RZ, RZ, -R3 ;  /* 0x000000ffff097224 */ /* 0x004fc800078e0a03 */
[----:B------:R-:W-:-:S04]  /*0e60*/  IMAD R9, R9, R6, RZ ;  /* 0x0000000609097224 */ /* 0x000fc800078e02ff */
[----:B------:R-:W-:-:S04]  /*0e70*/  IMAD.HI.U32 R9, R3, R9, R2 ;  /* 0x0000000903097227 */ /* 0x000fc800078e0002 */
[----:B------:R-:W-:-:S04]  /*0e80*/  IMAD.MOV.U32 R3, RZ, RZ, R10 ;  /* 0x000000ffff037224 */ /* 0x000fc800078e000a */
        /* <DEDUP_REMOVED lines=8> */
[----:B------:R-:W1:Y:S11]  /*0f10*/  LDC.64 R2, c[0x0][0x388] ;  /* 0x0000e200ff027b82 */ /* 0x000e760000000a00 */
[----:B------:R-:W-:-:S04]  /*0f20*/  @P1 VIADD R9, R9, 0x1 ;  /* 0x0000000109091836 */ /* 0x000fc80000000000 */
[----:B------:R-:W-:-:S04]  /*0f30*/  IMAD.MOV.U32 R6, RZ, RZ, R9 ;  /* 0x000000ffff067224 */ /* 0x000fc800078e0009 */
[----:B------:R-:W-:Y:S01]  /*0f40*/  @!P2 IMAD.MOV R6, RZ, RZ, -R6 ;  /* 0x000000ffff06a224 */ /* 0x000fe200078e0a06 */
[----:B------:R-:W-:-:S05]  /*0f50*/  @!P0 LOP3.LUT R6, RZ, R0, RZ, 0x33, !PT ;  /* 0x00000000ff068212 */ /* 0x000fca00078e33ff */
[----:B------:R-:W-:-:S04]  /*0f60*/  IMAD R6, R6, UR8, R7 ;  /* 0x0000000806067c24 */ /* 0x000fc8000f8e0207 */
[----:B------:R-:W-:-:S04]  /*0f70*/  IMAD R5, R4, R6, R5 ;  /* 0x0000000604057224 */ /* 0x000fc800078e0205 */
[----:B-1----:R-:W-:-:S05]  /*0f80*/  IMAD.WIDE R2, R5, 0x4, R2 ;  /* 0x0000000405027825 */ /* 0x002fca00078e0202 */
[----:B0-----:R-:W-:Y:S01]  /*0f90*/  STG.E desc[UR10][R2.64], R12 ;  /* 0x0000000c02007986 */ /* 0x001fe2000c10190a */
[----:B------:R-:W-:Y:S05]  /*0fa0*/  EXIT ;  /* 0x000000000000794d */ /* 0x000fea0003800000 */
.L_x_29:
        /* <DEDUP_REMOVED lines=13> */
.L_x_43:


//--------------------- .text._Z15relu_activationPfi --------------------------
	.section	.text._Z15relu_activationPfi,"ax",@progbits
	.align	128
        .global         _Z15relu_activationPfi
        .type           _Z15relu_activationPfi,@function
        .size           _Z15relu_activationPfi,(.L_x_44 - _Z15relu_activationPfi)
        .other          _Z15relu_activationPfi,@"STO_CUDA_ENTRY STV_DEFAULT"
_Z15relu_activationPfi:
.text._Z15relu_activationPfi:
[----:B------:R-:W-:Y:S01]  /*0000*/  LDC R1, c[0x0][0x37c] ;  /* 0x0000df00ff017b82 */ /* 0x000fe20000000800 */
[----:B------:R-:W0:Y:S07]  /*0010*/  S2R R0, SR_TID.X ;  /* 0x0000000000007919 */ /* 0x000e2e0000002100 */
[----:B------:R-:W0:Y:S01]  /*0020*/  S2UR UR4, SR_CTAID.X ;  /* 0x00000000000479c3 */ /* 0x000e220000002500 */
[----:B------:R-:W1:Y:S07]  /*0030*/  LDCU UR5, c[0x0][0x388] ;  /* 0x00007100ff0577ac */ /* 0x000e6e0008000800 */
[----:B------:R-:W0:Y:S02]  /*0040*/  LDC R5, c[0x0][0x360] ;  /* 0x0000d800ff057b82 */ /* 0x000e240000000800 */
[----:B0-----:R-:W-:-:S05]  /*0050*/  IMAD R5, R5, UR4, R0 ;  /* 0x0000000405057c24 */ /* 0x001fca000f8e0200 */
[----:B-1----:R-:W-:-:S13]  /*0060*/  ISETP.GE.AND P0, PT, R5, UR5, PT ;  /* 0x0000000505007c0c */ /* 0x002fda000bf06270 */
[----:B------:R-:W-:Y:S05]  /*0070*/  @P0 EXIT ;  /* 0x000000000000094d */ /* 0x000fea0003800000 */
[----:B------:R-:W0:Y:S01]  /*0080*/  LDC.64 R2, c[0x0][0x380] ;  /* 0x0000e000ff027b82 */ /* 0x000e220000000a00 */
[----:B------:R-:W1:Y:S01]  /*0090*/  LDCU.64 UR4, c[0x0][0x358] ;  /* 0x00006b00ff0477ac */ /* 0x000e620008000a00 */
[----:B0-----:R-:W-:-:S05]  /*00a0*/  IMAD.WIDE R2, R5, 0x4, R2 ;  /* 0x0000000405027825 */ /* 0x001fca00078e0202 */
[----:B-1----:R-:W2:Y:S02]  /*00b0*/  LDG.E R0, desc[UR4][R2.64] ;  /* 0x0000000402007981 */ /* 0x002ea4000c1e1900 */
[----:B--2---:R-:W-:-:S05]  /*00c0*/  FMNMX R5, RZ, R0, !PT ;  /* 0x00000000ff057209 */ /* 0x004fca0007800000 */
[----:B------:R-:W-:Y:S01]  /*00d0*/  STG.E desc[UR4][R2.64], R5 ;  /* 0x0000000502007986 */ /* 0x000fe2000c101904 */
[----:B------:R-:W-:Y:S05]  /*00e0*/  EXIT ;  /* 0x000000000000794d */ /* 0x000fea0003800000 */
.L_x_30:
        /* <DEDUP_REMOVED lines=9> */
.L_x_44:


//--------------------- .text._Z21convolution_optimizedPfS_S_iiiiii --------------------------
	.section	.text._Z21convolution_optimizedPfS_S_iiiiii,"ax",@progbits
	.align	128
        .global         _Z21convolution_optimizedPfS_S_iiiiii
        .type           _Z21convolution_optimizedPfS_S_iiiiii,@function
        .size           _Z21convolution_optimizedPfS_S_iiiiii,(.L_x_45 - _Z21convolution_optimizedPfS_S_iiiiii)
        .other          _Z21convolution_optimizedPfS_S_iiiiii,@"STO_CUDA_ENTRY STV_DEFAULT"
_Z21convolution_optimizedPfS_S_iiiiii:
.text._Z21convolution_optimizedPfS_S_iiiiii:
[----:B------:R-:W-:Y:S01]  /*0000*/  LDC R1, c[0x0][0x37c] ;  /* 0x0000df00ff017b82 */ /* 0x000fe20000000800 */
[----:B------:R-:W0:Y:S07]  /*0010*/  S2R R16, SR_TID.X ;  /* 0x0000000000107919 */ /* 0x000e2e0000002100 */
[----:B------:R-:W1:Y:S01]  /*0020*/  LDC R17, c[0x0][0x3a4] ;  /* 0x0000e900ff117b82 */ /* 0x000e620000000800 */
[----:B------:R-:W2:Y:S01]  /*0030*/  LDCU UR6, c[0x0][0x3a8] ;  /* 0x00007500ff0677ac */ /* 0x000ea20008000800 */
[----:B------:R-:W0:Y:S01]  /*0040*/  S2R R3, SR_TID.Y ;  /* 0x0000000000037919 */ /* 0x000e220000002200 */
[----:B------:R-:W3:Y:S01]  /*0050*/  LDCU.64 UR4, c[0x0][0x358] ;  /* 0x00006b00ff0477ac */ /* 0x000ee20008000a00 */
[----:B------:R-:W1:Y:S04]  /*0060*/  S2R R0, SR_CTAID.Z ;  /* 0x0000000000007919 */ /* 0x000e680000002700 */
[----:B------:R-:W4:Y:S01]  /*0070*/  LDC.64 R6, c[0x0][0x398] ;  /* 0x0000e600ff067b82 */ /* 0x000f220000000a00 */
[----:B0-----:R-:W-:-:S04]  /*0080*/  VIMNMX.U32 R2, PT, PT, R16, R3, !PT ;  /* 0x0000000310027248 */ /* 0x001fc80007fe0000 */
[----:B------:R-:W-:-:S13]  /*0090*/  ISETP.GT.U32.AND P4, PT, R2, 0x2, PT ;  /* 0x000000020200780c */ /* 0x000fda0003f84070 */
[----:B------:R-:W0:Y:S01]  /*00a0*/  @!P4 LDC.64 R8, c[0x0][0x388] ;  /* 0x0000e200ff08cb82 */ /* 0x000e220000000a00 */
[----:B-1----:R-:W-:-:S04]  /*00b0*/  @!P4 IMAD R5, R0, R17, R3 ;  /* 0x000000110005c224 */ /* 0x002fc800078e0203 */
[----:B--2---:R-:W-:-:S04]  /*00c0*/  @!P4 IMAD R5, R5, UR6, R16 ;  /* 0x000000060505cc24 */ /* 0x004fc8000f8e0210 */
[----:B0-----:R-:W-:-:S05]  /*00d0*/  @!P4 IMAD.WIDE.U32 R8, R5, 0x4, R8 ;  /* 0x000000040508c825 */ /* 0x001fca00078e0008 */
[----:B---3--:R0:W2:Y:S01]  /*00e0*/  @!P4 LDG.E R23, desc[UR4][R8.64] ;  /* 0x000000040817c981 */ /* 0x0080a2000c1e1900 */
[----:B------:R-:W-:Y:S01]  /*00f0*/  MOV R19, 0x400 ;  /* 0x0000040000137802 */ /* 0x000fe20000000f00 */
[----:B------:R-:W1:Y:S04]  /*0100*/  S2R R5, SR_CTAID.X ;  /* 0x0000000000057919 */ /* 0x000e680000002500 */
[----:B------:R-:W-:Y:S01]  /*0110*/  @!P4 VIADD R13, R19, 0x510 ;  /* 0x00000510130dc836 */ /* 0x000fe20000000000 */
[----:B------:R-:W3:Y:S01]  /*0120*/  S2R R12, SR_CTAID.Y ;  /* 0x00000000000c7919 */ /* 0x000ee20000002600 */
[----:B------:R-:W5:Y:S01]  /*0130*/  S2R R4, SR_CgaCtaId ;  /* 0x0000000000047919 */ /* 0x000f620000008800 */
[----:B-1----:R-:W-:-:S04]  /*0140*/  IMAD R2, R5, 0x10, R16 ;  /* 0x0000001005027824 */ /* 0x002fc800078e0210 */
[----:B------:R-:W-:Y:S01]  /*0150*/  VIADD R10, R2, 0x10 ;  /* 0x00000010020a7836 */ /* 0x000fe20000000000 */
[----:B---3--:R-:W-:Y:S02]  /*0160*/  LEA R5, R12, R3, 0x4 ;  /* 0x000000030c057211 */ /* 0x008fe400078e20ff */
[-C--:B----4-:R-:W-:Y:S02]  /*0170*/  ISETP.GE.AND P1, PT, R2, R7.reuse, PT ;  /* 0x000000070200720c */ /* 0x090fe40003f26270 */
[-C--:B------:R-:W-:Y:S01]  /*0180*/  ISETP.GE.AND P0, PT, R10, R7.reuse, PT ;  /* 0x000000070a00720c */ /* 0x080fe20003f06270 */
[C---:B------:R-:W-:Y:S01]  /*0190*/  VIADD R11, R5.reuse, 0x10 ;  /* 0x00000010050b7836 */ /* 0x040fe20000000000 */
[-C--:B------:R-:W-:Y:S01]  /*01a0*/  ISETP.GE.AND P2, PT, R2, R7.reuse, PT ;  /* 0x000000070200720c */ /* 0x080fe20003f46270 */
[C---:B------:R-:W-:Y:S01]  /*01b0*/  IMAD R27, R5.reuse, R7, RZ ;  /* 0x00000007051b7224 */ /* 0x040fe200078e02ff */
[-C--:B------:R-:W-:Y:S02]  /*01c0*/  ISETP.LT.AND P3, PT, R5, R6.reuse, !P0 ;  /* 0x000000060500720c */ /* 0x080fe40004761270 */
[-C--:B------:R-:W-:Y:S01]  /*01d0*/  ISETP.LT.AND P0, PT, R11, R6.reuse, !P0 ;  /* 0x000000060b00720c */ /* 0x080fe20004701270 */
[----:B------:R-:W-:Y:S01]  /*01e0*/  IMAD R25, R7, 0x10, R27 ;  /* 0x0000001007197824 */ /* 0x000fe200078e021b */
[----:B------:R-:W-:-:S02]  /*01f0*/  ISETP.GE.OR P1, PT, R5, R6, P1 ;  /* 0x000000060500720c */ /* 0x000fc40000f26670 */
[----:B------:R-:W-:Y:S02]  /*0200*/  ISETP.LT.AND P2, PT, R11, R6, !P2 ;  /* 0x000000060b00720c */ /* 0x000fe40005741270 */
[----:B-----5:R-:W-:-:S05]  /*0210*/  @!P4 LEA R18, R4, R13, 0x18 ;  /* 0x0000000d0412c211 */ /* 0x020fca00078ec0ff */
[----:B------:R-:W-:Y:S01]  /*0220*/  @!P4 IMAD R21, R3, 0xc, R18 ;  /* 0x0000000c0315c824 */ /* 0x000fe200078e0212 */
[----:B------:R-:W1:Y:S01]  /*0230*/  @P3 LDC.64 R10, c[0x0][0x380] ;  /* 0x0000e000ff0a3b82 */ /* 0x000e620000000a00 */
[----:B------:R-:W-:Y:S02]  /*0240*/  @P3 SHF.R.S32.HI R22, RZ, 0x1f, R2 ;  /* 0x0000001fff163819 */ /* 0x000fe40000011402 */
[----:B------:R-:W-:Y:S02]  /*0250*/  @P0 SHF.R.S32.HI R29, RZ, 0x1f, R25 ;  /* 0x0000001fff1d0819 */ /* 0x000fe40000011419 */
[----:B------:R-:W-:Y:S02]  /*0260*/  @!P4 LEA R24, R16, R21, 0x2 ;  /* 0x000000151018c211 */ /* 0x000fe400078e10ff */
[----:B------:R-:W-:Y:S01]  /*0270*/  @P3 IADD3 R21, P5, PT, R2, R27, RZ ;  /* 0x0000001b02153210 */ /* 0x000fe20007fbe0ff */
[----:B0-----:R-:W0:Y:S03]  /*0280*/  @P0 LDC.64 R8, c[0x0][0x380] ;  /* 0x0000e000ff080b82 */ /* 0x001e260000000a00 */
[----:B------:R-:W-:-:S02]  /*0290*/  @P3 LEA.HI.X.SX32 R22, R27, R22, 0x1, P5 ;  /* 0x000000161b163211 */ /* 0x000fc400028f0eff */
[----:B------:R-:W-:-:S03]  /*02a0*/  @!P1 IADD3 R27, PT, PT, R2, R27, RZ ;  /* 0x0000001b021b9210 */ /* 0x000fc60007ffe0ff */
[----:B------:R-:W3:Y:S08]  /*02b0*/  @!P1 LDC.64 R14, c[0x0][0x380] ;  /* 0x0000e000ff0e9b82 */ /* 0x000ef00000000a00 */
[----:B------:R-:W4:Y:S01]  /*02c0*/  @P2 LDC.64 R12, c[0x0][0x380] ;  /* 0x0000e000ff0c2b82 */ /* 0x000f220000000a00 */
[----:B-1----:R-:W-:-:S04]  /*02d0*/  @P3 LEA R10, P5, R21, R10, 0x2 ;  /* 0x0000000a150a3211 */ /* 0x002fc800078a10ff */
[----:B------:R-:W-:Y:S01]  /*02e0*/  @P3 LEA.HI.X R11, R21, R11, R22, 0x2, P5 ;  /* 0x0000000b150b3211 */ /* 0x000fe200028f1416 */
[----:B---3--:R-:W-:Y:S01]  /*02f0*/  @!P1 IMAD.WIDE R14, R27, 0x4, R14 ;  /* 0x000000041b0e9825 */ /* 0x008fe200078e020e */
[----:B--2---:R1:W-:Y:S01]  /*0300*/  @!P4 STS [R24], R23 ;  /* 0x000000171800c388 */ /* 0x0043e20000000800 */
[----:B------:R-:W-:Y:S01]  /*0310*/  BAR.SYNC.DEFER_BLOCKING 0x0 ;  /* 0x0000000000007b1d */ /* 0x000fe20000010000 */
[C---:B------:R-:W-:Y:S01]  /*0320*/  @P0 IADD3 R18, P4, PT, R2.reuse, R25, RZ ;  /* 0x0000001902120210 */ /* 0x040fe20007f9e0ff */
[----:B------:R-:W-:-:S03]  /*0330*/  @P2 IMAD.IADD R25, R2, 0x1, R25 ;  /* 0x0000000102192824 */ /* 0x000fc600078e0219 */
[----:B------:R-:W-:Y:S01]  /*0340*/  @P0 LEA.HI.X.SX32 R20, R2, R29, 0x1, P4 ;  /* 0x0000001d02140211 */ /* 0x000fe200020f0eff */
[----:B----4-:R-:W-:Y:S01]  /*0350*/  @P2 IMAD.WIDE R12, R25, 0x4, R12 ;  /* 0x00000004190c2825 */ /* 0x010fe200078e020c */
[----:B0-----:R-:W-:-:S04]  /*0360*/  @P0 LEA R8, P4, R18, R8, 0x2 ;  /* 0x0000000812080211 */ /* 0x001fc800078810ff */
[----:B------:R-:W-:Y:S01]  /*0370*/  @P0 LEA.HI.X R9, R18, R9, R20, 0x2, P4 ;  /* 0x0000000912090211 */ /* 0x000fe200020f1414 */
[----:B------:R-:W2:Y:S04]  /*0380*/  @!P1 LDG.E R15, desc[UR4][R14.64] ;  /* 0x000000040e0f9981 */ /* 0x000ea8000c1e1900 */
[----:B------:R-:W3:Y:S04]  /*0390*/  @P3 LDG.E R11, desc[UR4][R10.64+0x40] ;  /* 0x000040040a0b3981 */ /* 0x000ee8000c1e1900 */
[----:B------:R-:W4:Y:S04]  /*03a0*/  @P2 LDG.E R13, desc[UR4][R12.64] ;  /* 0x000000040c0d2981 */ /* 0x000f28000c1e1900 */
[----:B------:R-:W5:Y:S01]  /*03b0*/  @P0 LDG.E R9, desc[UR4][R8.64+0x40] ;  /* 0x0000400408090981 */ /* 0x000f62000c1e1900 */
[----:B------:R-:W-:-:S05]  /*03c0*/  LEA R4, R4, R19, 0x18 ;  /* 0x0000001304047211 */ /* 0x000fca00078ec0ff */
[----:B------:R-:W-:-:S04]  /*03d0*/  IMAD R3, R3, 0x48, R4 ;  /* 0x0000004803037824 */ /* 0x000fc800078e0204 */
[----:B-1----:R-:W-:-:S05]  /*03e0*/  IMAD R24, R16, 0x4, R3 ;  /* 0x0000000410187824 */ /* 0x002fca00078e0203 */
[----:B------:R0:W-:Y:S04]  /*03f0*/  @!P3 STS [R24+0x40], RZ ;  /* 0x000040ff1800b388 */ /* 0x0001e80000000800 */
[----:B------:R0:W-:Y:S04]  /*0400*/  @!P2 STS [R24+0x480], RZ ;  /* 0x000480ff1800a388 */ /* 0x0001e80000000800 */
[----:B------:R0:W-:Y:S01]  /*0410*/  @!P0 STS [R24+0x4c0], RZ ;  /* 0x0004c0ff18008388 */ /* 0x0001e20000000800 */
[----:B------:R-:W-:Y:S02]  /*0420*/  IADD3 R17, PT, PT, -R17, R6, RZ ;  /* 0x0000000611117210 */ /* 0x000fe40007ffe1ff */
[----:B------:R-:W-:-:S02]  /*0430*/  IADD3 R19, PT, PT, R7, -UR6, RZ ;  /* 0x8000000607137c10 */ /* 0x000fc4000fffe0ff */
[----:B------:R-:W-:-:S04]  /*0440*/  ISETP.GT.AND P4, PT, R5, R17, PT ;  /* 0x000000110500720c */ /* 0x000fc80003f84270 */
[----:B------:R-:W-:Y:S01]  /*0450*/  ISETP.GT.OR P4, PT, R2, R19, P4 ;  /* 0x000000130200720c */ /* 0x000fe20002784670 */
[----:B--2---:R0:W-:Y:S04]  /*0460*/  @!P1 STS [R24], R15 ;  /* 0x0000000f18009388 */ /* 0x0041e80000000800 */
[----:B---3--:R0:W-:Y:S04]  /*0470*/  @P3 STS [R24+0x40], R11 ;  /* 0x0000400b18003388 */ /* 0x0081e80000000800 */
[----:B----4-:R0:W-:Y:S04]  /*0480*/  @P2 STS [R24+0x480], R13 ;  /* 0x0004800d18002388 */ /* 0x0101e80000000800 */
[----:B-----5:R0:W-:Y:S04]  /*0490*/  @P0 STS [R24+0x4c0], R9 ;  /* 0x0004c00918000388 */ /* 0x0201e80000000800 */
[----:B------:R0:W-:Y:S01]  /*04a0*/  @P1 STS [R24], RZ ;  /* 0x000000ff18001388 */ /* 0x0001e20000000800 */
[----:B------:R-:W-:Y:S06]  /*04b0*/  BAR.SYNC.DEFER_BLOCKING 0x0 ;  /* 0x0000000000007b1d */ /* 0x000fec0000010000 */
[----:B------:R-:W-:Y:S05]  /*04c0*/  @P4 EXIT ;  /* 0x000000000000494d */ /* 0x000fea0003800000 */
[----:B------:R-:W-:Y:S01]  /*04d0*/  LDS R3, [R24] ;  /* 0x0000000018037984 */ /* 0x000fe20000000800 */
[----:B------:R-:W-:-:S03]  /*04e0*/  IMAD R0, R17, R0, R0 ;  /* 0x0000000011007224 */ /* 0x000fc600078e0200 */
[----:B0-----:R-:W0:Y:S01]  /*04f0*/  LDS.128 R12, [R4+0x510] ;  /* 0x00051000040c7984 */ /* 0x001e220000000c00 */
[----:B------:R-:W-:-:S03]  /*0500*/  IMAD.IADD R0, R5, 0x1, R0 ;  /* 0x0000000105007824 */ /* 0x000fc600078e0200 */
[----:B------:R-:W1:Y:S01]  /*0510*/  LDS R7, [R24+0x4] ;  /* 0x0000040018077984 */ /* 0x000e620000000800 */
[----:B------:R-:W-:-:S03]  /*0520*/  IMAD R19, R19, R0, R0 ;  /* 0x0000000013137224 */ /* 0x000fc600078e0200 */
[----:B------:R-:W2:Y:S02]  /*0530*/  LDS R26, [R24+0x8] ;  /* 0x00000800181a7984 */ /* 0x000ea40000000800 */
[----:B------:R-:W-:Y:S02]  /*0540*/  IADD3 R19, PT, PT, R2, R19, RZ ;  /* 0x0000001302137210 */ /* 0x000fe40007ffe0ff */
[----:B------:R-:W3:Y:S04]  /*0550*/  LDS R22, [R24+0x48] ;  /* 0x0000480018167984 */ /* 0x000ee80000000800 */
[----:B------:R-:W-:Y:S04]  /*0560*/  LDS R25, [R24+0x4c] ;  /* 0x00004c0018197984 */ /* 0x000fe80000000800 */
[----:B------:R-:W4:Y:S04]  /*0570*/  LDS.128 R8, [R4+0x520] ;  /* 0x0005200004087984 */ /* 0x000f280000000c00 */
[----:B------:R-:W5:Y:S04]  /*0580*/  LDS R20, [R24+0x50] ;  /* 0x0000500018147984 */ /* 0x000f680000000800 */
[----:B------:R-:W5:Y:S04]  /*0590*/  LDS R23, [R24+0x90] ;  /* 0x0000900018177984 */ /* 0x000f680000000800 */
[----:B------:R-:W5:Y:S04]  /*05a0*/  LDS R18, [R24+0x94] ;  /* 0x0000940018127984 */ /* 0x000f680000000800 */
[----:B------:R-:W-:Y:S04]  /*05b0*/  LDS R16, [R24+0x98] ;  /* 0x0000980018107984 */ /* 0x000fe80000000800 */
[----:B------:R-:W5:Y:S01]  /*05c0*/  LDS R21, [R4+0x530] ;  /* 0x0005300004157984 */ /* 0x000f620000000800 */
[----:B0-----:R-:W-:-:S04]  /*05d0*/  FFMA R12, R3, R12, RZ ;  /* 0x0000000c030c7223 */ /* 0x001fc800000000ff */
[----:B-1----:R-:W-:Y:S02]  /*05e0*/  FFMA R13, R7, R13, R12 ;  /* 0x0000000d070d7223 */ /* 0x002fe4000000000c */
[----:B------:R-:W0:Y:S02]  /*05f0*/  LDC.64 R6, c[0x0][0x390] ;  /* 0x0000e400ff067b82 */ /* 0x000e240000000a00 */
[----:B--2---:R-:W-:-:S04]  /*0600*/  FFMA R13, R26, R14, R13 ;  /* 0x0000000e1a0d7223 */ /* 0x004fc8000000000d */
[----:B---3--:R-:W-:-:S04]  /*0610*/  FFMA R22, R22, R15, R13 ;  /* 0x0000000f16167223 */ /* 0x008fc8000000000d */
[----:B----4-:R-:W-:-:S04]  /*0620*/  FFMA R25, R25, R8, R22 ;  /* 0x0000000819197223 */ /* 0x010fc80000000016 */
[----:B-----5:R-:W-:-:S04]  /*0630*/  FFMA R20, R20, R9, R25 ;  /* 0x0000000914147223 */ /* 0x020fc80000000019 */
[----:B------:R-:W-:Y:S01]  /*0640*/  FFMA R23, R23, R10, R20 ;  /* 0x0000000a17177223 */ /* 0x000fe20000000014 */
[----:B0-----:R-:W-:-:S04]  /*0650*/  IMAD.WIDE R6, R19, 0x4, R6 ;  /* 0x0000000413067825 */ /* 0x001fc800078e0206 */
[----:B------:R-:W-:-:S04]  /*0660*/  FFMA R11, R18, R11, R23 ;  /* 0x0000000b120b7223 */ /* 0x000fc80000000017 */
[----:B------:R-:W-:-:S05]  /*0670*/  FFMA R11, R16, R21, R11 ;  /* 0x00000015100b7223 */ /* 0x000fca000000000b */
[----:B------:R-:W-:Y:S01]  /*0680*/  STG.E desc[UR4][R6.64], R11 ;  /* 0x0000000b06007986 */ /* 0x000fe2000c101904 */
[----:B------:R-:W-:Y:S05]  /*0690*/  EXIT ;  /* 0x000000000000794d */ /* 0x000fea0003800000 */
.L_x_31:
        /* <DEDUP_REMOVED lines=14> */
.L_x_45:


//--------------------- .text._Z11convolutionPfS_S_iiiiii --------------------------
	.section	.text._Z11convolutionPfS_S_iiiiii,"ax",@progbits
	.align	128
        .global         _Z11convolutionPfS_S_iiiiii
        .type           _Z11convolutionPfS_S_iiiiii,@function
        .size           _Z11convolutionPfS_S_iiiiii,(.L_x_46 - _Z11convolutionPfS_S_iiiiii)
        .other          _Z11convolutionPfS_S_iiiiii,@"STO_CUDA_ENTRY STV_DEFAULT"
_Z11convolutionPfS_S_iiiiii:
.text._Z11convolutionPfS_S_iiiiii:
[----:B------:R-:W-:Y:S01]  /*0000*/  LDC R1, c[0x0][0x37c] ;  /* 0x0000df00ff017b82 */ /* 0x000fe20000000800 */
[----:B------:R-:W0:Y:S07]  /*0010*/  S2R R16, SR_TID.Y ;  /* 0x0000000000107919 */ /* 0x000e2e0000002200 */
[----:B------:R-:W1:Y:S01]  /*0020*/  S2UR UR7, SR_CTAID.Y ;  /* 0x00000000000779c3 */ /* 0x000e620000002600 */
[----:B------:R-:W2:Y:S01]  /*0030*/  LDCU UR27, c[0x0][0x3a4] ;  /* 0x00007480ff1b77ac */ /* 0x000ea20008000800 */
[----:B------:R-:W3:Y:S01]  /*0040*/  S2R R3, SR_TID.X ;  /* 0x0000000000037919 */ /* 0x000ee20000002100 */
[----:B------:R-:W2:Y:S05]  /*0050*/  LDCU.64 UR20, c[0x0][0x398] ;  /* 0x00007300ff1477ac */ /* 0x000eaa0008000a00 */
[----:B------:R-:W3:Y:S01]  /*0060*/  LDC R18, c[0x0][0x360] ;  /* 0x0000d800ff127b82 */ /* 0x000ee20000000800 */
[----:B------:R-:W1:Y:S01]  /*0070*/  LDCU UR4, c[0x0][0x364] ;  /* 0x00006c80ff0477ac */ /* 0x000e620008000800 */
[----:B------:R-:W4:Y:S06]  /*0080*/  LDCU.64 UR22, c[0x0][0x3a8] ;  /* 0x00007500ff1677ac */ /* 0x000f2c0008000a00 */
[----:B------:R-:W3:Y:S01]  /*0090*/  S2UR UR6, SR_CTAID.X ;  /* 0x00000000000679c3 */ /* 0x000ee20000002500 */
[----:B--2---:R-:W-:-:S07]  /*00a0*/  UIADD3 UR5, UPT, UPT, UR20, -UR27, URZ ;  /* 0x8000001b14057290 */ /* 0x004fce000fffe0ff */
[----:B------:R-:W2:Y:S01]  /*00b0*/  S2UR UR26, SR_CTAID.Z ;  /* 0x00000000001a79c3 */ /* 0x000ea20000002700 */
[----:B-1----:R-:W-:Y:S02]  /*00c0*/  UIMAD UR7, UR7, UR4, URZ ;  /* 0x00000004070772a4 */ /* 0x002fe4000f8e02ff */
[----:B----4-:R-:W-:Y:S01]  /*00d0*/  UIADD3 UR4, UPT, UPT, UR21, -UR22, URZ ;  /* 0x8000001615047290 */ /* 0x010fe2000fffe0ff */
[----:B------:R-:W-:-:S03]  /*00e0*/  MOV R0, UR23 ;  /* 0x0000001700007c02 */ /* 0x000fc60008000f00 */
[----:B0-----:R-:W-:-:S04]  /*00f0*/  IADD3 R17, PT, PT, R16, UR7, RZ ;  /* 0x0000000710117c10 */ /* 0x001fc8000fffe0ff */
[----:B------:R-:W-:Y:S01]  /*0100*/  ISETP.GT.AND P0, PT, R17, UR5, PT ;  /* 0x0000000511007c0c */ /* 0x000fe2000bf04270 */
[----:B---3--:R-:W-:-:S05]  /*0110*/  IMAD R18, R18, UR6, R3 ;  /* 0x0000000612127c24 */ /* 0x008fca000f8e0203 */
[----:B------:R-:W-:-:S04]  /*0120*/  ISETP.GT.OR P0, PT, R18, UR4, P0 ;  /* 0x0000000412007c0c */ /* 0x000fc80008704670 */
[----:B--2---:R-:W-:-:S13]  /*0130*/  ISETP.LE.OR P0, PT, R0, UR26, P0 ;  /* 0x0000001a00007c0c */ /* 0x004fda0008703670 */
[----:B------:R-:W-:Y:S05]  /*0140*/  @P0 EXIT ;  /* 0x000000000000094d */ /* 0x000fea0003800000 */
[----:B------:R-:W-:Y:S01]  /*0150*/  UISETP.GE.AND UP0, UPT, UR27, 0x1, UPT ;  /* 0x000000011b00788c */ /* 0x000fe2000bf06270 */
[----:B------:R-:W-:Y:S01]  /*0160*/  HFMA2 R24, -RZ, RZ, 0, 0 ;  /* 0x00000000ff187431 */ /* 0x000fe200000001ff */
[----:B------:R-:W0:Y:S07]  /*0170*/  LDCU.64 UR24, c[0x0][0x358] ;  /* 0x00006b00ff1877ac */ /* 0x000e2e0008000a00 */
[----:B------:R-:W-:Y:S05]  /*0180*/  BRA.U !UP0, `(.L_x_32) ;  /* 0x0000001108a07547 */ /* 0x000fea000b800000 */
[----:B------:R-:W1:Y:S02]  /*0190*/  LDCU UR8, c[0x0][0x3a0] ;  /* 0x00007400ff0877ac */ /* 0x000e640008000800 */
[----:B-1----:R-:W-:-:S04]  /*01a0*/  UISETP.LT.AND UP0, UPT, UR22, UR8, UPT ;  /* 0x000000081600728c */ /* 0x002fc8000bf01270 */
[----:B------:R-:W-:-:S04]  /*01b0*/  USEL UR4, UR22, UR8, UP0 ;  /* 0x0000000816047287 */ /* 0x000fc80008000000 */
[----:B------:R-:W-:-:S09]  /*01c0*/  UISETP.GE.AND UP0, UPT, UR4, 0x1, UPT ;  /* 0x000000010400788c */ /* 0x000fd2000bf06270 */
[----:B------:R-:W-:Y:S05]  /*01d0*/  BRA.U !UP0, `(.L_x_32) ;  /* 0x00000011088c7547 */ /* 0x000fea000b800000 */
[----:B------:R-:W-:Y:S01]  /*01e0*/  IMAD.U32 R10, RZ, RZ, UR20 ;  /* 0x00000014ff0a7e24 */ /* 0x000fe2000f8e00ff */
[----:B------:R-:W-:Y:S01]  /*01f0*/  UIMAD UR31, UR26, UR8, URZ ;  /* 0x000000081a1f72a4 */ /* 0x000fe2000f8e02ff */
[----:B------:R-:W-:Y:S01]  /*0200*/  MOV R24, RZ ;  /* 0x000000ff00187202 */ /* 0x000fe20000000f00 */
[----:B------:R-:W-:Y:S01]  /*0210*/  ULOP3.LUT UR8, UR8, 0x7ffffff8, URZ, 0xc0, !UPT ;  /* 0x7ffffff808087892 */ /* 0x000fe2000f8ec0ff */
[C-C-:B------:R-:W-:Y:S01]  /*0220*/  IMAD R14, R10.reuse, 0x3, R17.reuse ;  /* 0x000000030a0e7824 */ /* 0x140fe200078e0211 */
[C---:B------:R-:W-:Y:S01]  /*0230*/  IADD3 R16, PT, PT, R10.reuse, UR7, R16 ;  /* 0x000000070a107c10 */ /* 0x040fe2000fffe010 */
[C-C-:B------:R-:W-:Y:S01]  /*0240*/  IMAD R12, R10.reuse, 0x5, R17.reuse ;  /* 0x000000050a0c7824 */ /* 0x140fe200078e0211 */
[CC--:B------:R-:W-:Y:S01]  /*0250*/  LEA R15, R10.reuse, R17.reuse, 0x1 ;  /* 0x000000110a0f7211 */ /* 0x0c0fe200078e08ff */
[C-C-:B------:R-:W-:Y:S01]  /*0260*/  IMAD R11, R10.reuse, 0x6, R17.reuse ;  /* 0x000000060a0b7824 */ /* 0x140fe200078e0211 */
[C---:B------:R-:W-:Y:S01]  /*0270*/  LEA R13, R10.reuse, R17, 0x2 ;  /* 0x000000110a0d7211 */ /* 0x040fe200078e10ff */
[----:B------:R-:W-:Y:S01]  /*0280*/  IMAD R10, R10, 0x7, R17 ;  /* 0x000000070a0a7824 */ /* 0x000fe200078e0211 */
[----:B------:R-:W-:-:S02]  /*0290*/  UIMAD UR30, UR22, UR27, URZ ;  /* 0x0000001b161e72a4 */ /* 0x000fc4000f8e02ff */
[----:B------:R-:W-:Y:S02]  /*02a0*/  UIMAD UR29, UR26, UR27, URZ ;  /* 0x0000001b1a1d72a4 */ /* 0x000fe4000f8e02ff */
[----:B------:R-:W-:Y:S02]  /*02b0*/  UIMAD UR28, UR21, UR20, URZ ;  /* 0x00000014151c72a4 */ /* 0x000fe4000f8e02ff */
[----:B------:R-:W-:Y:S01]  /*02c0*/  UIMAD UR23, UR31, UR27, UR27 ;  /* 0x0000001b1f1772a4 */ /* 0x000fe2000f8e021b */
[----:B------:R-:W-:-:S11]  /*02d0*/  UMOV UR4, URZ ;  /* 0x000000ff00047c82 */ /* 0x000fd60008000000 */
.L_x_39:
[----:B------:R-:W1:Y:S01]  /*02e0*/  LDCU UR5, c[0x0][0x39c] ;  /* 0x00007380ff0577ac */ /* 0x000e620008000800 */
[----:B------:R-:W-:Y:S01]  /*02f0*/  IADD3 R5, PT, PT, R14, UR4, RZ ;  /* 0x000000040e057c10 */ /* 0x000fe2000fffe0ff */
[----:B------:R-:W-:Y:S01]  /*0300*/  VIADD R3, R16, UR4 ;  /* 0x0000000410037c36 */ /* 0x000fe20008000000 */
[----:B------:R-:W-:Y:S01]  /*0310*/  IADD3 R7, PT, PT, R15, UR4, RZ ;  /* 0x000000040f077c10 */ /* 0x000fe2000fffe0ff */
[----:B------:R-:W2:Y:S01]  /*0320*/  LDCU.64 UR10, c[0x0][0x3a0] ;  /* 0x00007400ff0a77ac */ /* 0x000ea20008000a00 */
[----:B------:R-:W-:Y:S01]  /*0330*/  IADD3 R19, PT, PT, R13, UR4, RZ ;  /* 0x000000040d137c10 */ /* 0x000fe2000fffe0ff */
[----:B------:R-:W-:Y:S01]  /*0340*/  VIADD R21, R12, UR4 ;  /* 0x000000040c157c36 */ /* 0x000fe20008000000 */
[----:B------:R-:W-:Y:S01]  /*0350*/  IADD3 R23, PT, PT, R11, UR4, RZ ;  /* 0x000000040b177c10 */ /* 0x000fe2000fffe0ff */
[----:B------:R-:W-:Y:S01]  /*0360*/  UIADD3 UR9, UPT, UPT, UR31, 0x5, URZ ;  /* 0x000000051f097890 */ /* 0x000fe2000fffe0ff */
[----:B------:R-:W-:Y:S01]  /*0370*/  IADD3 R25, PT, PT, R10, UR4, RZ ;  /* 0x000000040a197c10 */ /* 0x000fe2000fffe0ff */
[----:B------:R-:W-:Y:S01]  /*0380*/  UIADD3 UR34, UPT, UPT, UR31, 0x7, URZ ;  /* 0x000000071f227890 */ /* 0x000fe2000fffe0ff */
[----:B------:R-:W-:Y:S01]  /*0390*/  IADD3 R9, PT, PT, R17, UR4, RZ ;  /* 0x0000000411097c10 */ /* 0x000fe2000fffe0ff */
[----:B------:R-:W-:-:S02]  /*03a0*/  UIADD3 UR35, UPT, UPT, UR31, 0x2, URZ ;  /* 0x000000021f237890 */ /* 0x000fc4000fffe0ff */
[----:B------:R-:W-:Y:S02]  /*03b0*/  UIADD3 UR36, UPT, UPT, UR31, 0x3, URZ ;  /* 0x000000031f247890 */ /* 0x000fe4000fffe0ff */
[----:B------:R-:W-:Y:S01]  /*03c0*/  UIADD3 UR37, UPT, UPT, UR31, 0x4, URZ ;  /* 0x000000041f257890 */ /* 0x000fe2000fffe0ff */
[--C-:B-1----:R-:W-:Y:S01]  /*03d0*/  IMAD R8, R3, UR5, R18.reuse ;  /* 0x0000000503087c24 */ /* 0x102fe2000f8e0212 */
[----:B------:R-:W-:Y:S01]  /*03e0*/  UIADD3 UR38, UPT, UPT, UR31, 0x6, URZ ;  /* 0x000000061f267890 */ /* 0x000fe2000fffe0ff */
[--C-:B------:R-:W-:Y:S02]  /*03f0*/  IMAD R6, R5, UR5, R18.reuse ;  /* 0x0000000505067c24 */ /* 0x100fe4000f8e0212 */
[--C-:B------:R-:W-:Y:S01]  /*0400*/  IMAD R7, R7, UR5, R18.reuse ;  /* 0x0000000507077c24 */ /* 0x100fe2000f8e0212 */
[----:B--2---:R-:W-:Y:S01]  /*0410*/  UIMAD UR9, UR9, UR11, UR4 ;  /* 0x0000000b090972a4 */ /* 0x004fe2000f8e0204 */
[--C-:B------:R-:W-:Y:S01]  /*0420*/  IMAD R5, R19, UR5, R18.reuse ;  /* 0x0000000513057c24 */ /* 0x100fe2000f8e0212 */
[----:B------:R-:W-:Y:S01]  /*0430*/  UIMAD UR10, UR29, UR10, UR4 ;  /* 0x0000000a1d0a72a4 */ /* 0x000fe2000f8e0204 */
[----:B------:R-:W-:-:S02]  /*0440*/  IMAD R4, R21, UR5, R18 ;  /* 0x0000000515047c24 */ /* 0x000fc4000f8e0212 */
[--C-:B------:R-:W-:Y:S02]  /*0450*/  IMAD R3, R23, UR5, R18.reuse ;  /* 0x0000000517037c24 */ /* 0x100fe4000f8e0212 */
[--C-:B------:R-:W-:Y:S02]  /*0460*/  IMAD R2, R25, UR5, R18.reuse ;  /* 0x0000000519027c24 */ /* 0x100fe4000f8e0212 */
[----:B------:R-:W-:Y:S01]  /*0470*/  IMAD R0, R9, UR5, R18 ;  /* 0x0000000509007c24 */ /* 0x000fe2000f8e0212 */
[----:B------:R-:W-:-:S06]  /*0480*/  UMOV UR5, URZ ;  /* 0x000000ff00057c82 */ /* 0x000fcc0008000000 */
.L_x_38:
[----:B------:R-:W1:Y:S02]  /*0490*/  LDCU UR6, c[0x0][0x3a0] ;  /* 0x00007400ff0677ac */ /* 0x000e640008000800 */
[----:B-1----:R-:W-:-:S03]  /*04a0*/  UISETP.GE.U32.AND UP0, UPT, UR6, 0x8, UPT ;  /* 0x000000080600788c */ /* 0x002fc6000bf06070 */
[----:B------:R-:W-:-:S06]  /*04b0*/  UMOV UR6, URZ ;  /* 0x000000ff00067c82 */ /* 0x000fcc0008000000 */
[----:B------:R-:W-:Y:S05]  /*04c0*/  BRA.U !UP0, `(.L_x_33) ;  /* 0x0000000508cc7547 */ /* 0x000fea000b800000 */
[----:B------:R-:W1:Y:S01]  /*04d0*/  LDCU UR6, c[0x0][0x3a4] ;  /* 0x00007480ff0677ac */ /* 0x000e620008000800 */
[----:B------:R-:W-:Y:S01]  /*04e0*/  VIADD R30, R8, UR5 ;  /* 0x00000005081e7c36 */ /* 0x000fe20008000000 */
[----:B------:R-:W-:Y:S01]  /*04f0*/  IADD3 R26, PT, PT, R7, UR5, RZ ;  /* 0x00000005071a7c10 */ /* 0x000fe2000fffe0ff */
[----:B------:R-:W-:Y:S01]  /*0500*/  VIADD R29, R4, UR5 ;  /* 0x00000005041d7c36 */ /* 0x000fe20008000000 */
[----:B------:R-:W2:Y:S01]  /*0510*/  LDCU UR15, c[0x0][0x3a8] ;  /* 0x00007500ff0f77ac */ /* 0x000ea20008000800 */
[----:B------:R-:W-:Y:S02]  /*0520*/  IADD3 R27, PT, PT, R6, UR5, RZ ;  /* 0x00000005061b7c10 */ /* 0x000fe4000fffe0ff */
[----:B------:R-:W-:Y:S01]  /*0530*/  IADD3 R28, PT, PT, R5, UR5, RZ ;  /* 0x00000005051c7c10 */ /* 0x000fe2000fffe0ff */
[----:B------:R-:W-:Y:S01]  /*0540*/  UIADD3 UR11, UPT, UPT, UR23, UR4, URZ ;  /* 0x00000004170b7290 */ /* 0x000fe2000fffe0ff */
[----:B------:R-:W-:Y:S01]  /*0550*/  IADD3 R19, PT, PT, R3, UR5, RZ ;  /* 0x0000000503137c10 */ /* 0x000fe2000fffe0ff */
[----:B------:R-:W-:Y:S01]  /*0560*/  UIADD3 UR41, UPT, UPT, -UR8, URZ, URZ ;  /* 0x000000ff08297290 */ /* 0x000fe2000fffe1ff */
[----:B------:R-:W-:Y:S01]  /*0570*/  IADD3 R31, PT, PT, R2, UR5, RZ ;  /* 0x00000005021f7c10 */ /* 0x000fe2000fffe0ff */
[----:B------:R-:W3:Y:S01]  /*0580*/  LDCU.128 UR16, c[0x0][0x380] ;  /* 0x00007000ff1077ac */ /* 0x000ee20008000c00 */
[----:B------:R-:W-:Y:S01]  /*0590*/  IADD3 R32, PT, PT, R0, UR5, RZ ;  /* 0x0000000500207c10 */ /* 0x000fe2000fffe0ff */
[----:B-1----:R-:W-:-:S02]  /*05a0*/  UIMAD UR14, UR35, UR6, UR4 ;  /* 0x00000006230e72a4 */ /* 0x002fc4000f8e0204 */
[----:B------:R-:W-:Y:S02]  /*05b0*/  UIMAD UR12, UR36, UR6, UR4 ;  /* 0x00000006240c72a4 */ /* 0x000fe4000f8e0204 */
[----:B------:R-:W-:Y:S02]  /*05c0*/  UIMAD UR13, UR37, UR6, UR4 ;  /* 0x00000006250d72a4 */ /* 0x000fe4000f8e0204 */
[----:B------:R-:W-:Y:S02]  /*05d0*/  UIMAD UR32, UR38, UR6, UR4 ;  /* 0x00000006262072a4 */ /* 0x000fe4000f8e0204 */
[----:B------:R-:W-:Y:S02]  /*05e0*/  UIMAD UR33, UR34, UR6, UR4 ;  /* 0x00000006222172a4 */ /* 0x000fe4000f8e0204 */
[----:B--2---:R-:W-:Y:S02]  /*05f0*/  UIMAD UR6, UR11, UR15, UR5 ;  /* 0x0000000f0b0672a4 */ /* 0x004fe4000f8e0205 */
[----:B------:R-:W-:-:S02]  /*0600*/  UIMAD UR11, UR14, UR15, UR5 ;  /* 0x0000000f0e0b72a4 */ /* 0x000fc4000f8e0205 */
[----:B------:R-:W-:Y:S02]  /*0610*/  UIMAD UR39, UR9, UR15, UR5 ;  /* 0x0000000f092772a4 */ /* 0x000fe4000f8e0205 */
[----:B------:R-:W-:Y:S02]  /*0620*/  UIMAD UR40, UR10, UR15, UR5 ;  /* 0x0000000f0a2872a4 */ /* 0x000fe4000f8e0205 */
[----:B------:R-:W-:Y:S02]  /*0630*/  UIMAD UR12, UR12, UR15, UR5 ;  /* 0x0000000f0c0c72a4 */ /* 0x000fe4000f8e0205 */
[----:B------:R-:W-:Y:S02]  /*0640*/  UIMAD UR13, UR13, UR15, UR5 ;  /* 0x0000000f0d0d72a4 */ /* 0x000fe4000f8e0205 */
[----:B------:R-:W-:Y:S02]  /*0650*/  UIMAD UR14, UR32, UR15, UR5 ;  /* 0x0000000f200e72a4 */ /* 0x000fe4000f8e0205 */
[----:B---3--:R-:W-:-:S12]  /*0660*/  UIMAD UR15, UR33, UR15, UR5 ;  /* 0x0000000f210f72a4 */ /* 0x008fd8000f8e0205 */
.L_x_34:
[----:B------:R-:W-:Y:S01]  /*0670*/  UIMAD.WIDE UR32, UR40, 0x4, UR18 ;  /* 0x00000004282078a5 */ /* 0x000fe2000f8e0212 */
[----:B------:R-:W-:Y:S02]  /*0680*/  IMAD.MOV.U32 R21, RZ, RZ, 0x4 ;  /* 0x00000004ff157424 */ /* 0x000fe400078e00ff */
[----:B------:R-:W-:Y:S02]  /*0690*/  HFMA2 R23, -RZ, RZ, 0, 2.384185791015625e-07 ;  /* 0x00000004ff177431 */ /* 0x000fe400000001ff */
[----:B------:R-:W-:Y:S01]  /*06a0*/  IMAD.WIDE R20, R32, R21, UR16 ;  /* 0x0000001020147e25 */ /* 0x000fe2000f8e0215 */
[----:B------:R-:W-:Y:S02]  /*06b0*/  MOV R36, UR32 ;  /* 0x0000002000247c02 */ /* 0x000fe40008000f00 */
[----:B------:R-:W-:Y:S01]  /*06c0*/  MOV R37, UR33 ;  /* 0x0000002100257c02 */ /* 0x000fe20008000f00 */
[----:B------:R-:W-:Y:S01]  /*06d0*/  UIMAD.WIDE UR32, UR6, 0x4, UR18 ;  /* 0x00000004062078a5 */ /* 0x000fe2000f8e0212 */
[----:B0-----:R0:W2:Y:S01]  /*06e0*/  LDG.E R25, desc[UR24][R20.64] ;  /* 0x0000001814197981 */ /* 0x0010a2000c1e1900 */
[----:B------:R-:W-:-:S03]  /*06f0*/  IMAD.WIDE R22, R30, R23, UR16 ;  /* 0x000000101e167e25 */ /* 0x000fc6000f8e0217 */
[----:B------:R-:W2:Y:S04]  /*0700*/  LDG.E R36, desc[UR24][R36.64] ;  /* 0x0000001824247981 */ /* 0x000ea8000c1e1900 */
[----:B------:R-:W3:Y:S01]  /*0710*/  LDG.E R34, desc[UR24][R22.64] ;  /* 0x0000001816227981 */ /* 0x000ee2000c1e1900 */
[----:B0-----:R-:W-:Y:S01]  /*0720*/  IMAD.U32 R20, RZ, RZ, UR32 ;  /* 0x00000020ff147e24 */ /* 0x001fe2000f8e00ff */
[----:B------:R-:W-:-:S05]  /*0730*/  MOV R21, UR33 ;  /* 0x0000002100157c02 */ /* 0x000fca0008000f00 */
[----:B------:R0:W3:Y:S01]  /*0740*/  LDG.E R33, desc[UR24][R20.64] ;  /* 0x0000001814217981 */ /* 0x0000e2000c1e1900 */
[----:B------:R-:W-:Y:S01]  /*0750*/  UIMAD.WIDE UR32, UR11, 0x4, UR18 ;  /* 0x000000040b2078a5 */ /* 0x000fe2000f8e0212 */
[----:B------:R-:W-:Y:S01]  /*0760*/  MOV R35, 0x4 ;  /* 0x0000000400237802 */ /* 0x000fe20000000f00 */
[----:B0-----:R-:W-:-:S04]  /*0770*/  HFMA2 R20, -RZ, RZ, 0, 2.384185791015625e-07 ;  /* 0x00000004ff147431 */ /* 0x001fc800000001ff */
[----:B------:R-:W-:-:S05]  /*0780*/  IMAD.WIDE R22, R26, R35, UR16 ;  /* 0x000000101a167e25 */ /* 0x000fca000f8e0223 */
[----:B------:R0:W4:Y:S01]  /*0790*/  LDG.E R35, desc[UR24][R22.64] ;  /* 0x0000001816237981 */ /* 0x000122000c1e1900 */
[----:B------:R-:W-:-:S04]  /*07a0*/  IMAD.WIDE R20, R27, R20, UR16 ;  /* 0x000000101b147e25 */ /* 0x000fc8000f8e0214 */
[----:B0-----:R-:W-:-:S04]  /*07b0*/  IMAD.MOV.U32 R23, RZ, RZ, 0x4 ;  /* 0x00000004ff177424 */ /* 0x001fc800078e00ff */
[----:B------:R-:W-:-:S06]  /*07c0*/  IMAD.WIDE R22, R28, R23, UR16 ;  /* 0x000000101c167e25 */ /* 0x000fcc000f8e0217 */
[----:B------:R-:W5:Y:S01]  /*07d0*/  LDG.E R22, desc[UR24][R22.64] ;  /* 0x0000001816167981 */ /* 0x000f62000c1e1900 */
[----:B--2---:R-:W-:Y:S01]  /*07e0*/  FFMA R36, R25, R36, R24 ;  /* 0x0000002419247223 */ /* 0x004fe20000000018 */
[----:B------:R-:W-:Y:S01]  /*07f0*/  MOV R24, UR32 ;  /* 0x0000002000187c02 */ /* 0x000fe20008000f00 */
[----:B------:R-:W-:Y:S01]  /*0800*/  IMAD.U32 R25, RZ, RZ, UR33 ;  /* 0x00000021ff197e24 */ /* 0x000fe2000f8e00ff */
[----:B------:R-:W-:-:S04]  /*0810*/  UIMAD.WIDE UR32, UR12, 0x4, UR18 ;  /* 0x000000040c2078a5 */ /* 0x000fc8000f8e0212 */
[----:B------:R-:W4:Y:S01]  /*0820*/  LDG.E R37, desc[UR24][R24.64] ;  /* 0x0000001818257981 */ /* 0x000f22000c1e1900 */
[----:B---3--:R-:W-:-:S03]  /*0830*/  FFMA R34, R34, R33, R36 ;  /* 0x0000002122227223 */ /* 0x008fc60000000024 */
[----:B------:R0:W2:Y:S02]  /*0840*/  LDG.E R33, desc[UR24][R20.64] ;  /* 0x0000001814217981 */ /* 0x0000a4000c1e1900 */
[----:B0-----:R-:W-:Y:S02]  /*0850*/  MOV R20, UR32 ;  /* 0x0000002000147c02 */ /* 0x001fe40008000f00 */
[----:B------:R-:W-:Y:S01]  /*0860*/  MOV R21, UR33 ;  /* 0x0000002100157c02 */ /* 0x000fe20008000f00 */
[----:B------:R-:W-:-:S04]  /*0870*/  UIMAD.WIDE UR32, UR13, 0x4, UR18 ;  /* 0x000000040d2078a5 */ /* 0x000fc8000f8e0212 */
[----:B------:R0:W2:Y:S02]  /*0880*/  LDG.E R36, desc[UR24][R20.64] ;  /* 0x0000001814247981 */ /* 0x0000a4000c1e1900 */
[----:B------:R-:W-:Y:S02]  /*0890*/  MOV R25, UR33 ;  /* 0x0000002100197c02 */ /* 0x000fe40008000f00 */
[----:B------:R-:W-:-:S05]  /*08a0*/  MOV R24, UR32 ;  /* 0x0000002000187c02 */ /* 0x000fca0008000f00 */
[----:B------:R1:W5:Y:S01]  /*08b0*/  LDG.E R25, desc[UR24][R24.64] ;  /* 0x0000001818197981 */ /* 0x000362000c1e1900 */
[----:B------:R-:W-:-:S06]  /*08c0*/  UIMAD.WIDE UR32, UR39, 0x4, UR18 ;  /* 0x00000004272078a5 */ /* 0x000fcc000f8e0212 */
[----:B0-----:R-:W-:Y:S01]  /*08d0*/  IMAD.U32 R20, RZ, RZ, UR32 ;  /* 0x00000020ff147e24 */ /* 0x001fe2000f8e00ff */
[----:B------:R-:W-:Y:S01]  /*08e0*/  MOV R21, UR33 ;  /* 0x0000002100157c02 */ /* 0x000fe20008000f00 */
[----:B------:R-:W-:-:S04]  /*08f0*/  UIMAD.WIDE UR32, UR14, 0x4, UR18 ;  /* 0x000000040e2078a5 */ /* 0x000fc8000f8e0212 */
[----:B------:R0:W3:Y:S02]  /*0900*/  LDG.E R23, desc[UR24][R20.64] ;  /* 0x0000001814177981 */ /* 0x0000e4000c1e1900 */
[----:B-1----:R-:W-:Y:S01]  /*0910*/  MOV R24, UR32 ;  /* 0x0000002000187c02 */ /* 0x002fe20008000f00 */
[----:B----4-:R-:W-:Y:S01]  /*0920*/  FFMA R37, R35, R37, R34 ;  /* 0x0000002523257223 */ /* 0x010fe20000000022 */
[----:B------:R-:W-:-:S05]  /*0930*/  MOV R34, 0x4 ;  /* 0x0000000400227802 */ /* 0x000fca0000000f00 */
[----:B------:R-:W-:-:S06]  /*0940*/  IMAD.WIDE R34, R29, R34, UR16 ;  /* 0x000000101d227e25 */ /* 0x000fcc000f8e0222 */
[----:B------:R-:W3:Y:S01]  /*0950*/  LDG.E R34, desc[UR24][R34.64] ;  /* 0x0000001822227981 */ /* 0x000ee2000c1e1900 */
[----:B--2---:R-:W-:Y:S01]  /*0960*/  FFMA R33, R33, R36, R37 ;  /* 0x0000002421217223 */ /* 0x004fe20000000025 */
[----:B------:R-:W-:-:S03]  /*0970*/  HFMA2 R36, -RZ, RZ, 0, 2.384185791015625e-07 ;  /* 0x00000004ff247431 */ /* 0x000fc600000001ff */
[----:B-----5:R-:W-:Y:S01]  /*0980*/  FFMA R33, R22, R25, R33 ;  /* 0x0000001916217223 */ /* 0x020fe20000000021 */
[----:B------:R-:W-:Y:S01]  /*0990*/  MOV R22, 0x4 ;  /* 0x0000000400167802 */ /* 0x000fe20000000f00 */
[----:B------:R-:W-:Y:S01]  /*09a0*/  IMAD.U32 R25, RZ, RZ, UR33 ;  /* 0x00000021ff197e24 */ /* 0x000fe2000f8e00ff */
[----:B------:R-:W-:Y:S01]  /*09b0*/  UIMAD.WIDE UR32, UR15, 0x4, UR18 ;  /* 0x000000040f2078a5 */ /* 0x000fe2000f8e0212 */
[----:B------:R-:W-:-:S04]  /*09c0*/  IMAD.WIDE R36, R19, R36, UR16 ;  /* 0x0000001013247e25 */ /* 0x000fc8000f8e0224 */
[----:B0-----:R-:W-:Y:S01]  /*09d0*/  IMAD.WIDE R20, R31, R22, UR16 ;  /* 0x000000101f147e25 */ /* 0x001fe2000f8e0216 */
[----:B------:R-:W2:Y:S04]  /*09e0*/  LDG.E R25, desc[UR24][R24.64] ;  /* 0x0000001818197981 */ /* 0x000ea8000c1e1900 */
[----:B------:R0:W4:Y:S04]  /*09f0*/  LDG.E R22, desc[UR24][R20.64] ;  /* 0x0000001814167981 */ /* 0x000128000c1e1900 */
[----:B------:R-:W2:Y:S01]  /*0a00*/  LDG.E R36, desc[UR24][R36.64] ;  /* 0x0000001824247981 */ /* 0x000ea2000c1e1900 */
[----:B0-----:R-:W-:-:S02]  /*0a10*/  MOV R20, UR32 ;  /* 0x0000002000147c02 */ /* 0x001fc40008000f00 */
[----:B------:R-:W-:-:S05]  /*0a20*/  MOV R21, UR33 ;  /* 0x0000002100157c02 */ /* 0x000fca0008000f00 */
[----:B------:R0:W4:Y:S01]  /*0a30*/  LDG.E R35, desc[UR24][R20.64] ;  /* 0x0000001814237981 */ /* 0x000122000c1e1900 */
[----:B------:R-:W-:-:S04]  /*0a40*/  UIADD3 UR41, UPT, UPT, UR41, 0x8, URZ ;  /* 0x0000000829297890 */ /* 0x000fc8000fffe0ff */
[----:B------:R-:W-:Y:S01]  /*0a50*/  UISETP.NE.AND UP0, UPT, UR41, URZ, UPT ;  /* 0x000000ff2900728c */ /* 0x000fe2000bf05270 */
[----:B------:R-:W-:Y:S02]  /*0a60*/  MOV R24, UR28 ;  /* 0x0000001c00187c02 */ /* 0x000fe40008000f00 */
[----:B0-----:R-:W-:Y:S02]  /*0a70*/  MOV R20, UR28 ;  /* 0x0000001c00147c02 */ /* 0x001fe40008000f00 */
[----:B------:R-:W-:Y:S02]  /*0a80*/  MOV R21, UR28 ;  /* 0x0000001c00157c02 */ /* 0x000fe40008000f00 */
[----:B------:R-:W-:Y:S01]  /*0a90*/  LEA R31, R24, R31, 0x3 ;  /* 0x0000001f181f7211 */ /* 0x000fe200078e18ff */
[C---:B------:R-:W-:Y:S01]  /*0aa0*/  IMAD R19, R20.reuse, 0x8, R19 ;  /* 0x0000000814137824 */ /* 0x040fe200078e0213 */
[----:B------:R-:W-:Y:S02]  /*0ab0*/  LEA R29, R20, R29, 0x3 ;  /* 0x0000001d141d7211 */ /* 0x000fe400078e18ff */
[----:B------:R-:W-:Y:S01]  /*0ac0*/  LEA R32, R21, R32, 0x3 ;  /* 0x0000002015207211 */ /* 0x000fe200078e18ff */
[----:B------:R-:W-:-:S02]  /*0ad0*/  ULEA UR6, UR30, UR6, 0x3 ;  /* 0x000000061e067291 */ /* 0x000fc4000f8e18ff */
[----:B------:R-:W-:Y:S02]  /*0ae0*/  ULEA UR11, UR30, UR11, 0x3 ;  /* 0x0000000b1e0b7291 */ /* 0x000fe4000f8e18ff */
[----:B------:R-:W-:Y:S02]  /*0af0*/  ULEA UR12, UR30, UR12, 0x3 ;  /* 0x0000000c1e0c7291 */ /* 0x000fe4000f8e18ff */
[----:B------:R-:W-:Y:S02]  /*0b00*/  ULEA UR13, UR30, UR13, 0x3 ;  /* 0x0000000d1e0d7291 */ /* 0x000fe4000f8e18ff */
[----:B------:R-:W-:Y:S02]  /*0b10*/  ULEA UR39, UR30, UR39, 0x3 ;  /* 0x000000271e277291 */ /* 0x000fe4000f8e18ff */
[----:B------:R-:W-:Y:S02]  /*0b20*/  ULEA UR14, UR30, UR14, 0x3 ;  /* 0x0000000e1e0e7291 */ /* 0x000fe4000f8e18ff */
[----:B------:R-:W-:-:S02]  /*0b30*/  ULEA UR15, UR30, UR15, 0x3 ;  /* 0x0000000f1e0f7291 */ /* 0x000fc4000f8e18ff */
[----:B------:R-:W-:Y:S01]  /*0b40*/  ULEA UR40, UR30, UR40, 0x3 ;  /* 0x000000281e287291 */ /* 0x000fe2000f8e18ff */
[----:B---3--:R-:W-:Y:S01]  /*0b50*/  FFMA R23, R34, R23, R33 ;  /* 0x0000001722177223 */ /* 0x008fe20000000021 */
[----:B------:R-:W-:Y:S01]  /*0b60*/  IMAD.U32 R33, RZ, RZ, UR28 ;  /* 0x0000001cff217e24 */ /* 0x000fe2000f8e00ff */
[----:B------:R-:W-:-:S03]  /*0b70*/  MOV R34, UR28 ;  /* 0x0000001c00227c02 */ /* 0x000fc60008000f00 */
[C---:B------:R-:W-:Y:S01]  /*0b80*/  IMAD R28, R33.reuse, 0x8, R28 ;  /* 0x00000008211c7824 */ /* 0x040fe200078e021c */
[C---:B------:R-:W-:Y:S02]  /*0b90*/  LEA R30, R33.reuse, R30, 0x3 ;  /* 0x0000001e211e7211 */ /* 0x040fe400078e18ff */
[----:B------:R-:W-:Y:S02]  /*0ba0*/  LEA R26, R33, R26, 0x3 ;  /* 0x0000001a211a7211 */ /* 0x000fe400078e18ff */
[----:B------:R-:W-:Y:S01]  /*0bb0*/  LEA R27, R34, R27, 0x3 ;  /* 0x0000001b221b7211 */ /* 0x000fe200078e18ff */
[----:B--2---:R-:W-:-:S04]  /*0bc0*/  FFMA R23, R36, R25, R23 ;  /* 0x0000001924177223 */ /* 0x004fc80000000017 */
[----:B----4-:R-:W-:Y:S01]  /*0bd0*/  FFMA R24, R22, R35, R23 ;  /* 0x0000002316187223 */ /* 0x010fe20000000017 */
[----:B------:R-:W-:Y:S06]  /*0be0*/  BRA.U UP0, `(.L_x_34) ;  /* 0xfffffff900a07547 */ /* 0x000fec000b83ffff */
[----:B------:R-:W-:-:S05]  /*0bf0*/  UMOV UR6, UR8 ;  /* 0x0000000800067c82 */ /* 0x000fca0008000000 */
.L_x_33:
[----:B------:R-:W1:Y:S02]  /*0c00*/  LDCU UR11, c[0x0][0x3a0] ;  /* 0x00007400ff0b77ac */ /* 0x000e640008000800 */
[----:B-1----:R-:W-:-:S04]  /*0c10*/  ULOP3.LUT UR12, UR11, 0x7, URZ, 0xc0, !UPT ;  /* 0x000000070b0c7892 */ /* 0x002fc8000f8ec0ff */
[----:B------:R-:W-:-:S09]  /*0c20*/  UISETP.NE.AND UP0, UPT, UR12, URZ, UPT ;  /* 0x000000ff0c00728c */ /* 0x000fd2000bf05270 */
[----:B------:R-:W-:Y:S05]  /*0c30*/  BRA.U !UP0, `(.L_x_35) ;  /* 0x0000000508d47547 */ /* 0x000fea000b800000 */
[----:B------:R-:W-:Y:S02]  /*0c40*/  ULOP3.LUT UR40, UR11, 0x3, URZ, 0xc0, !UPT ;  /* 0x000000030b287892 */ /* 0x000fe4000f8ec0ff */
[----:B------:R-:W-:Y:S02]  /*0c50*/  UIADD3 UR11, UPT, UPT, UR12, -0x1, URZ ;  /* 0xffffffff0c0b7890 */ /* 0x000fe4000fffe0ff */
[----:B------:R-:W-:Y:S02]  /*0c60*/  UISETP.NE.AND UP1, UPT, UR40, URZ, UPT ;  /* 0x000000ff2800728c */ /* 0x000fe4000bf25270 */
[----:B------:R-:W-:-:S09]  /*0c70*/  UISETP.GE.U32.AND UP0, UPT, UR11, 0x3, UPT ;  /* 0x000000030b00788c */ /* 0x000fd2000bf06070 */
[----:B------:R-:W-:Y:S05]  /*0c80*/  BRA.U !UP0, `(.L_x_36) ;  /* 0x0000000108e07547 */ /* 0x000fea000b800000 */
[----:B------:R-:W1:Y:S01]  /*0c90*/  LDCU UR15, c[0x0][0x3a4] ;  /* 0x00007480ff0f77ac */ /* 0x000e620008000800 */
[----:B------:R-:W-:Y:S01]  /*0ca0*/  MOV R20, UR6 ;  /* 0x0000000600147c02 */ /* 0x000fe20008000f00 */
[----:B------:R-:W-:Y:S01]  /*0cb0*/  IMAD.MOV.U32 R27, RZ, RZ, 0x4 ;  /* 0x00000004ff1b7424 */ /* 0x000fe200078e00ff */
[----:B------:R-:W-:Y:S01]  /*0cc0*/  IADD3 R32, PT, PT, R18, UR5, RZ ;  /* 0x0000000512207c10 */ /* 0x000fe2000fffe0ff */
[----:B------:R-:W2:Y:S01]  /*0cd0*/  LDCU UR39, c[0x0][0x3a8] ;  /* 0x00007500ff2777ac */ /* 0x000ea20008000800 */
[----:B------:R-:W-:Y:S01]  /*0ce0*/  HFMA2 R23, -RZ, RZ, 0, 2.384185791015625e-07 ;  /* 0x00000004ff177431 */ /* 0x000fe200000001ff */
[----:B------:R-:W3:Y:S01]  /*0cf0*/  LDCU.128 UR16, c[0x0][0x380] ;  /* 0x00007000ff1077ac */ /* 0x000ee20008000c00 */
[----:B------:R-:W4:Y:S01]  /*0d00*/  LDCU.64 UR32, c[0x0][0x398] ;  /* 0x00007300ff2077ac */ /* 0x000f220008000a00 */
[----:B------:R-:W-:-:S04]  /*0d10*/  UIADD3 UR11, UPT, UPT, UR31, UR6, URZ ;  /* 0x000000061f0b7290 */ /* 0x000fc8000fffe0ff */
[----:B-1----:R-:W-:-:S04]  /*0d20*/  UIMAD UR11, UR11, UR15, UR4 ;  /* 0x0000000f0b0b72a4 */ /* 0x002fc8000f8e0204 */
[----:B--2---:R-:W-:Y:S02]  /*0d30*/  UIMAD UR12, UR11, UR39, UR5 ;  /* 0x000000270b0c72a4 */ /* 0x004fe4000f8e0205 */
[----:B------:R-:W-:Y:S02]  /*0d40*/  UIADD3 UR11, UPT, UPT, UR11, UR15, URZ ;  /* 0x0000000f0b0b7290 */ /* 0x000fe4000fffe0ff */
[----:B---3--:R-:W-:Y:S01]  /*0d50*/  UIMAD.WIDE UR12, UR12, 0x4, UR18 ;  /* 0x000000040c0c78a5 */ /* 0x008fe2000f8e0212 */
[----:B----4-:R-:W-:-:S05]  /*0d60*/  IMAD R19, R20, UR32, R9 ;  /* 0x0000002014137c24 */ /* 0x010fca000f8e0209 */
[----:B------:R-:W-:Y:S01]  /*0d70*/  MOV R20, UR12 ;  /* 0x0000000c00147c02 */ /* 0x000fe20008000f00 */
[C-C-:B------:R-:W-:Y:S01]  /*0d80*/  IMAD R26, R19.reuse, UR33, R32.reuse ;  /* 0x00000021131a7c24 */ /* 0x140fe2000f8e0220 */
[----:B------:R-:W-:Y:S01]  /*0d90*/  IADD3 R29, PT, PT, R19, UR32, RZ ;  /* 0x00000020131d7c10 */ /* 0x000fe2000fffe0ff */
[----:B------:R-:W-:Y:S01]  /*0da0*/  UIMAD UR12, UR11, UR39, UR5 ;  /* 0x000000270b0c72a4 */ /* 0x000fe2000f8e0205 */
[----:B------:R-:W-:Y:S01]  /*0db0*/  MOV R21, UR13 ;  /* 0x0000000d00157c02 */ /* 0x000fe20008000f00 */
[----:B------:R-:W-:Y:S01]  /*0dc0*/  UIADD3 UR11, UPT, UPT, UR11, UR15, URZ ;  /* 0x0000000f0b0b7290 */ /* 0x000fe2000fffe0ff */
[----:B------:R-:W-:Y:S01]  /*0dd0*/  IMAD.WIDE R26, R26, R27, UR16 ;  /* 0x000000101a1a7e25 */ /* 0x000fe2000f8e021b */
[----:B------:R-:W-:Y:S02]  /*0de0*/  UIMAD.WIDE UR12, UR12, 0x4, UR18 ;  /* 0x000000040c0c78a5 */ /* 0x000fe4000f8e0212 */
[----:B------:R-:W-:Y:S01]  /*0df0*/  UIMAD UR14, UR11, UR39, UR5 ;  /* 0x000000270b0e72a4 */ /* 0x000fe2000f8e0205 */
[C-C-:B------:R-:W-:Y:S01]  /*0e00*/  IMAD R22, R29.reuse, UR33, R32.reuse ;  /* 0x000000211d167c24 */ /* 0x140fe2000f8e0220 */
[----:B------:R-:W-:Y:S01]  /*0e10*/  UIADD3 UR11, UPT, UPT, UR11, UR15, URZ ;  /* 0x0000000f0b0b7290 */ /* 0x000fe2000fffe0ff */
[----:B------:R-:W-:Y:S01]  /*0e20*/  VIADD R29, R29, UR32 ;  /* 0x000000201d1d7c36 */ /* 0x000fe20008000000 */
[----:B0-----:R0:W2:Y:S01]  /*0e30*/  LDG.E R19, desc[UR24][R26.64] ;  /* 0x000000181a137981 */ /* 0x0010a2000c1e1900 */
[----:B------:R-:W-:Y:S01]  /*0e40*/  UIMAD.WIDE UR14, UR14, 0x4, UR18 ;  /* 0x000000040e0e78a5 */ /* 0x000fe2000f8e0212 */
[----:B------:R-:W-:Y:S01]  /*0e50*/  MOV R31, 0x4 ;  /* 0x00000004001f7802 */ /* 0x000fe20000000f00 */
[----:B------:R-:W-:Y:S01]  /*0e60*/  UIMAD UR11, UR11, UR39, UR5 ;  /* 0x000000270b0b72a4 */ /* 0x000fe2000f8e0205 */
[C---:B------:R-:W-:Y:S01]  /*0e70*/  IMAD R30, R29.reuse, UR33, R32 ;  /* 0x000000211d1e7c24 */ /* 0x040fe2000f8e0220 */
[----:B------:R-:W-:Y:S01]  /*0e80*/  MOV R28, UR12 ;  /* 0x0000000c001c7c02 */ /* 0x000fe20008000f00 */
[----:B------:R-:W-:Y:S01]  /*0e90*/  IMAD.WIDE R22, R22, R23, UR16 ;  /* 0x0000001016167e25 */ /* 0x000fe2000f8e0217 */
[----:B------:R1:W2:Y:S03]  /*0ea0*/  LDG.E R25, desc[UR24][R20.64] ;  /* 0x0000001814197981 */ /* 0x0002a6000c1e1900 */
[----:B0-----:R-:W-:Y:S01]  /*0eb0*/  HFMA2 R26, -RZ, RZ, 0, 2.384185791015625e-07 ;  /* 0x00000004ff1a7431 */ /* 0x001fe200000001ff */
[----:B------:R-:W-:Y:S01]  /*0ec0*/  IADD3 R27, PT, PT, R29, UR32, RZ ;  /* 0x000000201d1b7c10 */ /* 0x000fe2000fffe0ff */
[----:B------:R-:W-:Y:S01]  /*0ed0*/  IMAD.U32 R29, RZ, RZ, UR13 ;  /* 0x0000000dff1d7e24 */ /* 0x000fe2000f8e00ff */
[----:B------:R-:W-:Y:S01]  /*0ee0*/  UIMAD.WIDE UR12, UR11, 0x4, UR18 ;  /* 0x000000040b0c78a5 */ /* 0x000fe2000f8e0212 */
[----:B------:R-:W-:Y:S01]  /*0ef0*/  IMAD.WIDE R30, R30, R31, UR16 ;  /* 0x000000101e1e7e25 */ /* 0x000fe2000f8e021f */
[----:B------:R0:W3:Y:S01]  /*0f00*/  LDG.E R33, desc[UR24][R22.64] ;  /* 0x0000001816217981 */ /* 0x0000e2000c1e1900 */
[----:B-1----:R-:W-:-:S02]  /*0f10*/  MOV R20, UR14 ;  /* 0x0000000e00147c02 */ /* 0x002fc40008000f00 */
[----:B------:R-:W-:Y:S01]  /*0f20*/  IMAD R27, R27, UR33, R32 ;  /* 0x000000211b1b7c24 */ /* 0x000fe2000f8e0220 */
[----:B------:R-:W-:Y:S01]  /*0f30*/  MOV R21, UR15 ;  /* 0x0000000f00157c02 */ /* 0x000fe20008000f00 */
[----:B------:R-:W3:Y:S02]  /*0f40*/  LDG.E R28, desc[UR24][R28.64] ;  /* 0x000000181c1c7981 */ /* 0x000ee4000c1e1900 */
[----:B------:R-:W-:Y:S02]  /*0f50*/  IMAD.WIDE R26, R27, R26, UR16 ;  /* 0x000000101b1a7e25 */ /* 0x000fe4000f8e021a */
[----:B------:R-:W4:Y:S01]  /*0f60*/  LDG.E R31, desc[UR24][R30.64] ;  /* 0x000000181e1f7981 */ /* 0x000f22000c1e1900 */
[----:B0-----:R-:W-:Y:S02]  /*0f70*/  MOV R22, UR12 ;  /* 0x0000000c00167c02 */ /* 0x001fe40008000f00 */
[----:B------:R-:W-:Y:S01]  /*0f80*/  MOV R23, UR13 ;  /* 0x0000000d00177c02 */ /* 0x000fe20008000f00 */
[----:B------:R-:W4:Y:S04]  /*0f90*/  LDG.E R20, desc[UR24][R20.64] ;  /* 0x0000001814147981 */ /* 0x000f28000c1e1900 */
[----:B------:R-:W5:Y:S04]  /*0fa0*/  LDG.E R27, desc[UR24][R26.64] ;  /* 0x000000181a1b7981 */ /* 0x000f68000c1e1900 */
[----:B------:R-:W5:Y:S01]  /*0fb0*/  LDG.E R22, desc[UR24][R22.64] ;  /* 0x0000001816167981 */ /* 0x000f62000c1e1900 */
[----:B------:R-:W-:Y:S01]  /*0fc0*/  UIADD3 UR6, UPT, UPT, UR6, 0x4, URZ ;  /* 0x0000000406067890 */ /* 0x000fe2000fffe0ff */
[----:B--2---:R-:W-:-:S04]  /*0fd0*/  FFMA R24, R19, R25, R24 ;  /* 0x0000001913187223 */ /* 0x004fc80000000018 */
[----:B---3--:R-:W-:-:S04]  /*0fe0*/  FFMA R24, R33, R28, R24 ;  /* 0x0000001c21187223 */ /* 0x008fc80000000018 */
[----:B----4-:R-:W-:-:S04]  /*0ff0*/  FFMA R24, R31, R20, R24 ;  /* 0x000000141f187223 */ /* 0x010fc80000000018 */
[----:B-----5:R-:W-:-:S07]  /*1000*/  FFMA R24, R27, R22, R24 ;  /* 0x000000161b187223 */ /* 0x020fce0000000018 */
.L_x_36:
[----:B------:R-:W-:Y:S05]  /*1010*/  BRA.U !UP1, `(.L_x_35) ;  /* 0x0000000109dc7547 */ /* 0x000fea000b800000 */
[----:B------:R-:W1:Y:S01]  /*1020*/  LDCU UR11, c[0x0][0x3a0] ;  /* 0x00007400ff0b77ac */ /* 0x000e620008000800 */
[----:B------:R-:W-:Y:S02]  /*1030*/  UISETP.NE.AND UP0, UPT, UR40, 0x1, UPT ;  /* 0x000000012800788c */ /* 0x000fe4000bf05270 */
[----:B-1----:R-:W-:-:S07]  /*1040*/  ULOP3.LUT UP1, URZ, UR11, 0x1, URZ, 0xc0, !UPT ;  /* 0x000000010bff7892 */ /* 0x002fce000f82c0ff */
[----:B------:R-:W-:Y:S05]  /*1050*/  BRA.U !UP0, `(.L_x_37) ;  /* 0x00000001087c7547 */ /* 0x000fea000b800000 */
[----:B------:R-:W1:Y:S01]  /*1060*/  LDC.64 R20, c[0x0][0x398] ;  /* 0x0000e600ff147b82 */ /* 0x000e620000000a00 */
[----:B------:R-:W2:Y:S01]  /*1070*/  LDCU UR12, c[0x0][0x3a4] ;  /* 0x00007480ff0c77ac */ /* 0x000ea20008000800 */
[----:B------:R-:W-:Y:S01]  /*1080*/  VIADD R28, R18, UR5 ;  /* 0x00000005121c7c36 */ /* 0x000fe20008000000 */
[----:B------:R-:W-:Y:S01]  /*1090*/  MOV R25, 0x4 ;  /* 0x0000000400197802 */ /* 0x000fe20000000f00 */
[----:B------:R-:W-:Y:S01]  /*10a0*/  IMAD.MOV.U32 R29, RZ, RZ, 0x4 ;  /* 0x00000004ff1d7424 */ /* 0x000fe200078e00ff */
[----:B------:R-:W3:Y:S01]  /*10b0*/  LDCU UR14, c[0x0][0x3a8] ;  /* 0x00007500ff0e77ac */ /* 0x000ee20008000800 */
[----:B------:R-:W4:Y:S01]  /*10c0*/  LDCU.128 UR16, c[0x0][0x380] ;  /* 0x00007000ff1077ac */ /* 0x000f220008000c00 */
[----:B------:R-:W-:-:S04]  /*10d0*/  UIADD3 UR11, UPT, UPT, UR31, UR6, URZ ;  /* 0x000000061f0b7290 */ /* 0x000fc8000fffe0ff */
[----:B--2---:R-:W-:-:S04]  /*10e0*/  UIMAD UR11, UR11, UR12, UR4 ;  /* 0x0000000c0b0b72a4 */ /* 0x004fc8000f8e0204 */
[----:B---3--:R-:W-:Y:S01]  /*10f0*/  UIMAD UR13, UR11, UR14, UR5 ;  /* 0x0000000e0b0d72a4 */ /* 0x008fe2000f8e0205 */
[----:B-1----:R-:W-:Y:S01]  /*1100*/  IMAD R19, R20, UR6, R9 ;  /* 0x0000000614137c24 */ /* 0x002fe2000f8e0209 */
[----:B------:R-:W-:Y:S02]  /*1110*/  UIADD3 UR11, UPT, UPT, UR11, UR12, URZ ;  /* 0x0000000c0b0b7290 */ /* 0x000fe4000fffe0ff */
[----:B----4-:R-:W-:Y:S02]  /*1120*/  UIMAD.WIDE UR12, UR13, 0x4, UR18 ;  /* 0x000000040d0c78a5 */ /* 0x010fe4000f8e0212 */
[----:B------:R-:W-:Y:S01]  /*1130*/  UIMAD UR14, UR11, UR14, UR5 ;  /* 0x0000000e0b0e72a4 */ /* 0x000fe2000f8e0205 */
[C---:B------:R-:W-:Y:S01]  /*1140*/  IADD3 R26, PT, PT, R19.reuse, R20, RZ ;  /* 0x00000014131a7210 */ /* 0x040fe20007ffe0ff */
[-CC-:B------:R-:W-:Y:S02]  /*1150*/  IMAD R20, R19, R21.reuse, R28.reuse ;  /* 0x0000001513147224 */ /* 0x180fe400078e021c */
[----:B------:R-:W-:Y:S01]  /*1160*/  UIMAD.WIDE UR14, UR14, 0x4, UR18 ;  /* 0x000000040e0e78a5 */ /* 0x000fe2000f8e0212 */
[----:B------:R-:W-:Y:S01]  /*1170*/  MOV R22, UR12 ;  /* 0x0000000c00167c02 */ /* 0x000fe20008000f00 */
[----:B------:R-:W-:Y:S01]  /*1180*/  IMAD R28, R26, R21, R28 ;  /* 0x000000151a1c7224 */ /* 0x000fe200078e021c */
[----:B------:R-:W-:Y:S01]  /*1190*/  MOV R23, UR13 ;  /* 0x0000000d00177c02 */ /* 0x000fe20008000f00 */
[----:B------:R-:W-:-:S02]  /*11a0*/  IMAD.WIDE R20, R20, R25, UR16 ;  /* 0x0000001014147e25 */ /* 0x000fc4000f8e0219 */
[----:B------:R-:W-:Y:S02]  /*11b0*/  MOV R26, UR14 ;  /* 0x0000000e001a7c02 */ /* 0x000fe40008000f00 */
[----:B------:R-:W-:Y:S01]  /*11c0*/  IMAD.WIDE R28, R28, R29, UR16 ;  /* 0x000000101c1c7e25 */ /* 0x000fe2000f8e021d */
[----:B------:R-:W-:Y:S01]  /*11d0*/  MOV R27, UR15 ;  /* 0x0000000f001b7c02 */ /* 0x000fe20008000f00 */
[----:B0-----:R-:W2:Y:S04]  /*11e0*/  LDG.E R22, desc[UR24][R22.64] ;  /* 0x0000001816167981 */ /* 0x001ea8000c1e1900 */
[----:B------:R-:W2:Y:S04]  /*11f0*/  LDG.E R21, desc[UR24][R20.64] ;  /* 0x0000001814157981 */ /* 0x000ea8000c1e1900 */
[----:B------:R-:W3:Y:S04]  /*1200*/  LDG.E R26, desc[UR24][R26.64] ;  /* 0x000000181a1a7981 */ /* 0x000ee8000c1e1900 */
[----:B------:R-:W3:Y:S01]  /*1210*/  LDG.E R29, desc[UR24][R28.64] ;  /* 0x000000181c1d7981 */ /* 0x000ee2000c1e1900 */
[----:B------:R-:W-:Y:S01]  /*1220*/  UIADD3 UR6, UPT, UPT, UR6, 0x2, URZ ;  /* 0x0000000206067890 */ /* 0x000fe2000fffe0ff */
[----:B--2---:R-:W-:-:S04]  /*1230*/  FFMA R24, R21, R22, R24 ;  /* 0x0000001615187223 */ /* 0x004fc80000000018 */
[----:B---3--:R-:W-:-:S07]  /*1240*/  FFMA R24, R29, R26, R24 ;  /* 0x0000001a1d187223 */ /* 0x008fce0000000018 */
.L_x_37:
[----:B------:R-:W-:Y:S05]  /*1250*/  BRA.U !UP1, `(.L_x_35) ;  /* 0x00000001094c7547 */ /* 0x000fea000b800000 */
[----:B------:R-:W1:Y:S01]  /*1260*/  LDC.64 R20, c[0x0][0x398] ;  /* 0x0000e600ff147b82 */ /* 0x000e620000000a00 */
[----:B------:R-:W2:Y:S01]  /*1270*/  LDCU UR16, c[0x0][0x3a4] ;  /* 0x00007480ff1077ac */ /* 0x000ea20008000800 */
[----:B------:R-:W-:Y:S01]  /*1280*/  IADD3 R19, PT, PT, R18, UR5, RZ ;  /* 0x0000000512137c10 */ /* 0x000fe2000fffe0ff */
[----:B------:R-:W3:Y:S01]  /*1290*/  LDCU UR17, c[0x0][0x3a8] ;  /* 0x00007500ff1177ac */ /* 0x000ee20008000800 */
[----:B------:R-:W4:Y:S01]  /*12a0*/  LDCU.128 UR12, c[0x0][0x380] ;  /* 0x00007000ff0c77ac */ /* 0x000f220008000c00 */
[----:B------:R-:W-:-:S04]  /*12b0*/  UIADD3 UR11, UPT, UPT, UR31, UR6, URZ ;  /* 0x000000061f0b7290 */ /* 0x000fc8000fffe0ff */
[----:B--2---:R-:W-:-:S04]  /*12c0*/  UIMAD UR11, UR11, UR16, UR4 ;  /* 0x000000100b0b72a4 */ /* 0x004fc8000f8e0204 */
[----:B---3--:R-:W-:Y:S01]  /*12d0*/  UIMAD UR11, UR11, UR17, UR5 ;  /* 0x000000110b0b72a4 */ /* 0x008fe2000f8e0205 */
[----:B-1----:R-:W-:Y:S01]  /*12e0*/  IMAD R20, R20, UR6, R9 ;  /* 0x0000000614147c24 */ /* 0x002fe2000f8e0209 */
[----:B----4-:R-:W-:Y:S01]  /*12f0*/  MOV R22, UR12 ;  /* 0x0000000c00167c02 */ /* 0x010fe20008000f00 */
[----:B------:R-:W-:Y:S01]  /*1300*/  IMAD.U32 R23, RZ, RZ, UR13 ;  /* 0x0000000dff177e24 */ /* 0x000fe2000f8e00ff */
[----:B------:R-:W-:Y:S01]  /*1310*/  UIMAD.WIDE UR12, UR11, 0x4, UR14 ;  /* 0x000000040b0c78a5 */ /* 0x000fe2000f8e020e */
[----:B------:R-:W-:-:S04]  /*1320*/  IMAD R21, R20, R21, R19 ;  /* 0x0000001514157224 */ /* 0x000fc800078e0213 */
[----:B------:R-:W-:Y:S01]  /*1330*/  IMAD.WIDE R22, R21, 0x4, R22 ;  /* 0x0000000415167825 */ /* 0x000fe200078e0216 */
[----:B------:R-:W-:Y:S02]  /*1340*/  MOV R20, UR12 ;  /* 0x0000000c00147c02 */ /* 0x000fe40008000f00 */
[----:B------:R-:W-:-:S03]  /*1350*/  MOV R21, UR13 ;  /* 0x0000000d00157c02 */ /* 0x000fc60008000f00 */
[----:B0-----:R-:W2:Y:S04]  /*1360*/  LDG.E R23, desc[UR24][R22.64] ;  /* 0x0000001816177981 */ /* 0x001ea8000c1e1900 */
[----:B------:R-:W2:Y:S02]  /*1370*/  LDG.E R20, desc[UR24][R20.64] ;  /* 0x0000001814147981 */ /* 0x000ea4000c1e1900 */
[----:B--2---:R-:W-:-:S07]  /*1380*/  FFMA R24, R23, R20, R24 ;  /* 0x0000001417187223 */ /* 0x004fce0000000018 */
.L_x_35:
[----:B------:R-:W1:Y:S01]  /*1390*/  LDCU UR6, c[0x0][0x3a8] ;  /* 0x00007500ff0677ac */ /* 0x000e620008000800 */
[----:B------:R-:W-:-:S04]  /*13a0*/  UIADD3 UR5, UPT, UPT, UR5, 0x1, URZ ;  /* 0x0000000105057890 */ /* 0x000fc8000fffe0ff */
[----:B-1----:R-:W-:-:S09]  /*13b0*/  UISETP.NE.AND UP0, UPT, UR5, UR6, UPT ;  /* 0x000000060500728c */ /* 0x002fd2000bf05270 */
[----:B------:R-:W-:Y:S05]  /*13c0*/  BRA.U UP0, `(.L_x_38) ;  /* 0xfffffff100307547 */ /* 0x000fea000b83ffff */
[----:B------:R-:W1:Y:S01]  /*13d0*/  LDCU UR5, c[0x0][0x3a4] ;  /* 0x00007480ff0577ac */ /* 0x000e620008000800 */
[----:B------:R-:W-:-:S04]  /*13e0*/  UIADD3 UR4, UPT, UPT, UR4, 0x1, URZ ;  /* 0x0000000104047890 */ /* 0x000fc8000fffe0ff */
[----:B-1----:R-:W-:-:S09]  /*13f0*/  UISETP.NE.AND UP0, UPT, UR4, UR5, UPT ;  /* 0x000000050400728c */ /* 0x002fd2000bf05270 */
[----:B------:R-:W-:Y:S05]  /*1400*/  BRA.U UP0, `(.L_x_39) ;  /* 0xffffffed00b47547 */ /* 0x000fea000b83ffff */
.L_x_32:
[----:B------:R-:W1:Y:S01]  /*1410*/  LDCU UR6, c[0x0][0x3a4] ;  /* 0x00007480ff0677ac */ /* 0x000e620008000800 */
[----:B------:R-:W2:Y:S01]  /*1420*/  LDC.64 R2, c[0x0][0x390] ;  /* 0x0000e400ff027b82 */ /* 0x000ea20000000a00 */
[----:B------:R-:W1:Y:S01]  /*1430*/  LDCU.64 UR4, c[0x0][0x398] ;  /* 0x00007300ff0477ac */ /* 0x000e620008000a00 */
[----:B------:R-:W3:Y:S01]  /*1440*/  LDCU UR8, c[0x0][0x3a8] ;  /* 0x00007500ff0877ac */ /* 0x000ee20008000800 */
[----:B-1----:R-:W-:-:S04]  /*1450*/  UIADD3 UR4, UPT, UPT, UR4, -UR6, URZ ;  /* 0x8000000604047290 */ /* 0x002fc8000fffe0ff */
[----:B------:R-:W-:Y:S02]  /*1460*/  UIMAD UR4, UR4, UR26, UR26 ;  /* 0x0000001a040472a4 */ /* 0x000fe4000f8e021a */
[----:B---3--:R-:W-:-:S04]  /*1470*/  UIADD3 UR5, UPT, UPT, UR5, -UR8, URZ ;  /* 0x8000000805057290 */ /* 0x008fc8000fffe0ff */
[----:B------:R-:W-:-:S05]  /*1480*/  IADD3 R17, PT, PT, R17, UR4, RZ ;  /* 0x0000000411117c10 */ /* 0x000fca000fffe0ff */
[----:B------:R-:W-:-:S05]  /*1490*/  IMAD R17, R17, UR5, R17 ;  /* 0x0000000511117c24 */ /* 0x000fca000f8e0211 */
[----:B------:R-:W-:-:S05]  /*14a0*/  IADD3 R17, PT, PT, R18, R17, RZ ;  /* 0x0000001112117210 */ /* 0x000fca0007ffe0ff */
[----:B--2---:R-:W-:-:S05]  /*14b0*/  IMAD.WIDE R2, R17, 0x4, R2 ;  /* 0x0000000411027825 */ /* 0x004fca00078e0202 */
[----:B0-----:R-:W-:Y:S01]  /*14c0*/  STG.E desc[UR24][R2.64], R24 ;  /* 0x0000001802007986 */ /* 0x001fe2000c101918 */
[----:B------:R-:W-:Y:S05]  /*14d0*/  EXIT ;  /* 0x000000000000794d */ /* 0x000fea0003800000 */
.L_x_40:
        /* <DEDUP_REMOVED lines=10> */
.L_x_46:


//--------------------- .nv.shared._Z18softmax_activationPfS_i --------------------------
	.section	.nv.shared._Z18softmax_activationPfS_i,"aw",@nobits
	.sectionflags	@""
	.align	16
	.zero		1024


//--------------------- .nv.shared.reserved.0     --------------------------
	.section	.nv.shared.reserved.0,"aw",@nobits
	.weak		__nv_reservedSMEM_offset_0_alias
	.size		__nv_reservedSMEM_offset_0_alias, 0, 64
	.other		__nv_reservedSMEM_offset_0_alias,@"STO_CUDA_RESERVED_SHARED STV_DEFAULT"
__nv_reservedSMEM_offset_0_alias:
	.zero		0
	.zero		64


//--------------------- .nv.shared._Z11max_poolingPfS_iiii --------------------------
	.section	.nv.shared._Z11max_poolingPfS_iiii,"aw",@nobits
	.sectionflags	@""
	.align	16
	.zero		1024


//--------------------- .nv.shared._Z15relu_activationPfi --------------------------
	.section	.nv.shared._Z15relu_activationPfi,"aw",@nobits
	.sectionflags	@""
	.align	16
	.zero		1024


//--------------------- .nv.shared._Z21convolution_optimizedPfS_S_iiiiii --------------------------
	.section	.nv.shared._Z21convolution_optimizedPfS_S_iiiiii,"aw",@nobits
	.sectionflags	@""
	.align	16
.nv.shared._Z21convolution_optimizedPfS_S_iiiiii:
	.zero		2368


//--------------------- .nv.shared._Z11convolutionPfS_S_iiiiii --------------------------
	.section	.nv.shared._Z11convolutionPfS_S_iiiiii,"aw",@nobits
	.sectionflags	@""
	.align	16
	.zero		1024


//--------------------- .nv.constant0._Z18softmax_activationPfS_i --------------------------
	.section	.nv.constant0._Z18softmax_activationPfS_i,"a",@progbits
	.sectionflags	@""
	.align	4
.nv.constant0._Z18softmax_activationPfS_i:
	.zero		916


//--------------------- .nv.constant0._Z11max_poolingPfS_iiii --------------------------
	.section	.nv.constant0._Z11max_poolingPfS_iiii,"a",@progbits
	.sectionflags	@""
	.align	4
.nv.constant0._Z11max_poolingPfS_iiii:
	.zero		928


//--------------------- .nv.constant0._Z15relu_activationPfi --------------------------
	.section	.nv.constant0._Z15relu_activationPfi,"a",@progbits
	.sectionflags	@""
	.align	4
.nv.constant0._Z15relu_activationPfi:
	.zero		908


//--------------------- .nv.constant0._Z21convolution_optimizedPfS_S_iiiiii --------------------------
	.section	.nv.constant0._Z21convolution_optimizedPfS_S_iiiiii,"a",@progbits
	.sectionflags	@""
	.align	4
.nv.constant0._Z21convolution_optimizedPfS_S_iiiiii:
	.zero		944


//--------------------- .nv.constant0._Z11convolutionPfS_S_iiiiii --------------------------
	.section	.nv.constant0._Z11convolutionPfS_S_iiiiii,"a",@progbits
	.sectionflags	@""
	.align	4
.nv.constant0._Z11convolutionPfS_S_iiiiii:
	.zero		944


//--------------------- SYMBOLS --------------------------

	.type		.nv.reservedSmem.offset0,@object
	.size		.nv.reservedSmem.offset0,0x4
	.type		.nv.reservedSmem.cap,@object
	.size		.nv.reservedSmem.cap,0x4
